//
// Generated by NVIDIA NVVM Compiler
//
// Compiler Build ID: CL-36424714
// Cuda compilation tools, release 13.0, V13.0.88
// Based on NVVM 20.0.0
//

.version 9.0
.target sm_100
.address_size 64

	// .globl	_Z23softmax_forward_kernel1PfPKfii
.extern .shared .align 16 .b8 shared[];

.visible .entry _Z23softmax_forward_kernel1PfPKfii(
	.param .u64 .ptr .align 1 _Z23softmax_forward_kernel1PfPKfii_param_0,
	.param .u64 .ptr .align 1 _Z23softmax_forward_kernel1PfPKfii_param_1,
	.param .u32 _Z23softmax_forward_kernel1PfPKfii_param_2,
	.param .u32 _Z23softmax_forward_kernel1PfPKfii_param_3
)
{
	.reg .pred 	%p<58>;
	.reg .b32 	%r<97>;
	.reg .b32 	%f<366>;
	.reg .b64 	%rd<63>;

	ld.param.u64 	%rd24, [_Z23softmax_forward_kernel1PfPKfii_param_0];
	ld.param.u64 	%rd25, [_Z23softmax_forward_kernel1PfPKfii_param_1];
	ld.param.u32 	%r45, [_Z23softmax_forward_kernel1PfPKfii_param_2];
	ld.param.u32 	%r44, [_Z23softmax_forward_kernel1PfPKfii_param_3];
	mov.u32 	%r46, %ctaid.x;
	mov.u32 	%r47, %ntid.x;
	mov.u32 	%r48, %tid.x;
	mad.lo.s32 	%r1, %r46, %r47, %r48;
	setp.ge.s32 	%p1, %r1, %r45;
	@%p1 bra 	$L__BB0_39;
	cvta.to.global.u64 	%rd1, %rd24;
	cvta.to.global.u64 	%rd2, %rd25;
	mul.lo.s32 	%r2, %r44, %r1;
	cvt.s64.s32 	%rd3, %r2;
	mul.wide.s32 	%rd26, %r2, 4;
	add.s64 	%rd4, %rd2, %rd26;
	setp.lt.s32 	%p2, %r44, 1;
	mov.f32 	%f356, 0fFF800000;
	@%p2 bra 	$L__BB0_14;
	and.b32  	%r3, %r44, 15;
	setp.lt.u32 	%p3, %r44, 16;
	mov.f32 	%f356, 0fFF800000;
	mov.b32 	%r83, 0;
	@%p3 bra 	$L__BB0_5;
	and.b32  	%r83, %r44, 2147483632;
	neg.s32 	%r87, %r83;
	add.s64 	%rd28, %rd26, %rd2;
	add.s64 	%rd58, %rd28, 32;
	mov.f32 	%f356, 0fFF800000;
$L__BB0_4:
	.pragma "nounroll";
	ld.global.f32 	%f30, [%rd58+-32];
	setp.gt.f32 	%p4, %f30, %f356;
	selp.f32 	%f31, %f30, %f356, %p4;
	ld.global.f32 	%f32, [%rd58+-28];
	setp.gt.f32 	%p5, %f32, %f31;
	selp.f32 	%f33, %f32, %f31, %p5;
	ld.global.f32 	%f34, [%rd58+-24];
	setp.gt.f32 	%p6, %f34, %f33;
	selp.f32 	%f35, %f34, %f33, %p6;
	ld.global.f32 	%f36, [%rd58+-20];
	setp.gt.f32 	%p7, %f36, %f35;
	selp.f32 	%f37, %f36, %f35, %p7;
	ld.global.f32 	%f38, [%rd58+-16];
	setp.gt.f32 	%p8, %f38, %f37;
	selp.f32 	%f39, %f38, %f37, %p8;
	ld.global.f32 	%f40, [%rd58+-12];
	setp.gt.f32 	%p9, %f40, %f39;
	selp.f32 	%f41, %f40, %f39, %p9;
	ld.global.f32 	%f42, [%rd58+-8];
	setp.gt.f32 	%p10, %f42, %f41;
	selp.f32 	%f43, %f42, %f41, %p10;
	ld.global.f32 	%f44, [%rd58+-4];
	setp.gt.f32 	%p11, %f44, %f43;
	selp.f32 	%f45, %f44, %f43, %p11;
	ld.global.f32 	%f46, [%rd58];
	setp.gt.f32 	%p12, %f46, %f45;
	selp.f32 	%f47, %f46, %f45, %p12;
	ld.global.f32 	%f48, [%rd58+4];
	setp.gt.f32 	%p13, %f48, %f47;
	selp.f32 	%f49, %f48, %f47, %p13;
	ld.global.f32 	%f50, [%rd58+8];
	setp.gt.f32 	%p14, %f50, %f49;
	selp.f32 	%f51, %f50, %f49, %p14;
	ld.global.f32 	%f52, [%rd58+12];
	setp.gt.f32 	%p15, %f52, %f51;
	selp.f32 	%f53, %f52, %f51, %p15;
	ld.global.f32 	%f54, [%rd58+16];
	setp.gt.f32 	%p16, %f54, %f53;
	selp.f32 	%f55, %f54, %f53, %p16;
	ld.global.f32 	%f56, [%rd58+20];
	setp.gt.f32 	%p17, %f56, %f55;
	selp.f32 	%f57, %f56, %f55, %p17;
	ld.global.f32 	%f58, [%rd58+24];
	setp.gt.f32 	%p18, %f58, %f57;
	selp.f32 	%f59, %f58, %f57, %p18;
	ld.global.f32 	%f60, [%rd58+28];
	setp.gt.f32 	%p19, %f60, %f59;
	selp.f32 	%f356, %f60, %f59, %p19;
	add.s32 	%r87, %r87, 16;
	add.s64 	%rd58, %rd58, 64;
	setp.eq.s32 	%p20, %r87, 0;
	@%p20 bra 	$L__BB0_5;
	bra.uni 	$L__BB0_4;
$L__BB0_5:
	setp.eq.s32 	%p21, %r3, 0;
	@%p21 bra 	$L__BB0_14;
	and.b32  	%r7, %r44, 7;
	setp.lt.u32 	%p22, %r3, 8;
	@%p22 bra 	$L__BB0_8;
	mul.wide.u32 	%rd29, %r83, 4;
	add.s64 	%rd30, %rd4, %rd29;
	ld.global.f32 	%f62, [%rd30];
	setp.gt.f32 	%p23, %f62, %f356;
	selp.f32 	%f63, %f62, %f356, %p23;
	ld.global.f32 	%f64, [%rd30+4];
	setp.gt.f32 	%p24, %f64, %f63;
	selp.f32 	%f65, %f64, %f63, %p24;
	ld.global.f32 	%f66, [%rd30+8];
	setp.gt.f32 	%p25, %f66, %f65;
	selp.f32 	%f67, %f66, %f65, %p25;
	ld.global.f32 	%f68, [%rd30+12];
	setp.gt.f32 	%p26, %f68, %f67;
	selp.f32 	%f69, %f68, %f67, %p26;
	ld.global.f32 	%f70, [%rd30+16];
	setp.gt.f32 	%p27, %f70, %f69;
	selp.f32 	%f71, %f70, %f69, %p27;
	ld.global.f32 	%f72, [%rd30+20];
	setp.gt.f32 	%p28, %f72, %f71;
	selp.f32 	%f73, %f72, %f71, %p28;
	ld.global.f32 	%f74, [%rd30+24];
	setp.gt.f32 	%p29, %f74, %f73;
	selp.f32 	%f75, %f74, %f73, %p29;
	ld.global.f32 	%f76, [%rd30+28];
	setp.gt.f32 	%p30, %f76, %f75;
	selp.f32 	%f356, %f76, %f75, %p30;
	add.s32 	%r83, %r83, 8;
$L__BB0_8:
	setp.eq.s32 	%p31, %r7, 0;
	@%p31 bra 	$L__BB0_14;
	and.b32  	%r10, %r44, 3;
	setp.lt.u32 	%p32, %r7, 4;
	@%p32 bra 	$L__BB0_11;
	mul.wide.u32 	%rd31, %r83, 4;
	add.s64 	%rd32, %rd4, %rd31;
	ld.global.f32 	%f78, [%rd32];
	setp.gt.f32 	%p33, %f78, %f356;
	selp.f32 	%f79, %f78, %f356, %p33;
	ld.global.f32 	%f80, [%rd32+4];
	setp.gt.f32 	%p34, %f80, %f79;
	selp.f32 	%f81, %f80, %f79, %p34;
	ld.global.f32 	%f82, [%rd32+8];
	setp.gt.f32 	%p35, %f82, %f81;
	selp.f32 	%f83, %f82, %f81, %p35;
	ld.global.f32 	%f84, [%rd32+12];
	setp.gt.f32 	%p36, %f84, %f83;
	selp.f32 	%f356, %f84, %f83, %p36;
	add.s32 	%r83, %r83, 4;
$L__BB0_11:
	setp.eq.s32 	%p37, %r10, 0;
	@%p37 bra 	$L__BB0_14;
	mul.wide.u32 	%rd34, %r83, 4;
	add.s64 	%rd35, %rd26, %rd34;
	add.s64 	%rd57, %rd2, %rd35;
	neg.s32 	%r86, %r10;
$L__BB0_13:
	.pragma "nounroll";
	ld.global.f32 	%f85, [%rd57];
	setp.gt.f32 	%p38, %f85, %f356;
	selp.f32 	%f356, %f85, %f356, %p38;
	add.s64 	%rd57, %rd57, 4;
	add.s32 	%r86, %r86, 1;
	setp.ne.s32 	%p39, %r86, 0;
	@%p39 bra 	$L__BB0_13;
$L__BB0_14:
	shl.b64 	%rd36, %rd3, 2;
	add.s64 	%rd9, %rd1, %rd36;
	setp.lt.s32 	%p40, %r44, 1;
	mov.f32 	%f364, 0f00000000;
	@%p40 bra 	$L__BB0_26;
	and.b32  	%r16, %r44, 7;
	setp.lt.u32 	%p41, %r44, 8;
	mov.f32 	%f364, 0f00000000;
	mov.b32 	%r88, 0;
	@%p41 bra 	$L__BB0_18;
	and.b32  	%r88, %r44, 2147483640;
	neg.s32 	%r91, %r88;
	add.s64 	%rd38, %rd26, 16;
	add.s64 	%rd60, %rd2, %rd38;
	add.s64 	%rd59, %rd1, %rd38;
	mov.f32 	%f364, 0f00000000;
$L__BB0_17:
	.pragma "nounroll";
	ld.global.f32 	%f90, [%rd60+-16];
	sub.f32 	%f91, %f90, %f356;
	fma.rn.f32 	%f92, %f91, 0f3BBB989D, 0f3F000000;
	cvt.sat.f32.f32 	%f93, %f92;
	mov.f32 	%f94, 0f4B400001;
	mov.f32 	%f95, 0f437C0000;
	fma.rm.f32 	%f96, %f93, %f95, %f94;
	add.f32 	%f97, %f96, 0fCB40007F;
	neg.f32 	%f98, %f97;
	fma.rn.f32 	%f99, %f91, 0f3FB8AA3B, %f98;
	fma.rn.f32 	%f100, %f91, 0f32A57060, %f99;
	mov.b32 	%r51, %f96;
	shl.b32 	%r52, %r51, 23;
	mov.b32 	%f101, %r52;
	ex2.approx.ftz.f32 	%f102, %f100;
	mul.f32 	%f103, %f102, %f101;
	st.global.f32 	[%rd59+-16], %f103;
	add.f32 	%f104, %f364, %f103;
	ld.global.f32 	%f105, [%rd60+-12];
	sub.f32 	%f106, %f105, %f356;
	fma.rn.f32 	%f107, %f106, 0f3BBB989D, 0f3F000000;
	cvt.sat.f32.f32 	%f108, %f107;
	fma.rm.f32 	%f109, %f108, %f95, %f94;
	add.f32 	%f110, %f109, 0fCB40007F;
	neg.f32 	%f111, %f110;
	fma.rn.f32 	%f112, %f106, 0f3FB8AA3B, %f111;
	fma.rn.f32 	%f113, %f106, 0f32A57060, %f112;
	mov.b32 	%r53, %f109;
	shl.b32 	%r54, %r53, 23;
	mov.b32 	%f114, %r54;
	ex2.approx.ftz.f32 	%f115, %f113;
	mul.f32 	%f116, %f115, %f114;
	st.global.f32 	[%rd59+-12], %f116;
	add.f32 	%f117, %f104, %f116;
	ld.global.f32 	%f118, [%rd60+-8];
	sub.f32 	%f119, %f118, %f356;
	fma.rn.f32 	%f120, %f119, 0f3BBB989D, 0f3F000000;
	cvt.sat.f32.f32 	%f121, %f120;
	fma.rm.f32 	%f122, %f121, %f95, %f94;
	add.f32 	%f123, %f122, 0fCB40007F;
	neg.f32 	%f124, %f123;
	fma.rn.f32 	%f125, %f119, 0f3FB8AA3B, %f124;
	fma.rn.f32 	%f126, %f119, 0f32A57060, %f125;
	mov.b32 	%r55, %f122;
	shl.b32 	%r56, %r55, 23;
	mov.b32 	%f127, %r56;
	ex2.approx.ftz.f32 	%f128, %f126;
	mul.f32 	%f129, %f128, %f127;
	st.global.f32 	[%rd59+-8], %f129;
	add.f32 	%f130, %f117, %f129;
	ld.global.f32 	%f131, [%rd60+-4];
	sub.f32 	%f132, %f131, %f356;
	fma.rn.f32 	%f133, %f132, 0f3BBB989D, 0f3F000000;
	cvt.sat.f32.f32 	%f134, %f133;
	fma.rm.f32 	%f135, %f134, %f95, %f94;
	add.f32 	%f136, %f135, 0fCB40007F;
	neg.f32 	%f137, %f136;
	fma.rn.f32 	%f138, %f132, 0f3FB8AA3B, %f137;
	fma.rn.f32 	%f139, %f132, 0f32A57060, %f138;
	mov.b32 	%r57, %f135;
	shl.b32 	%r58, %r57, 23;
	mov.b32 	%f140, %r58;
	ex2.approx.ftz.f32 	%f141, %f139;
	mul.f32 	%f142, %f141, %f140;
	st.global.f32 	[%rd59+-4], %f142;
	add.f32 	%f143, %f130, %f142;
	ld.global.f32 	%f144, [%rd60];
	sub.f32 	%f145, %f144, %f356;
	fma.rn.f32 	%f146, %f145, 0f3BBB989D, 0f3F000000;
	cvt.sat.f32.f32 	%f147, %f146;
	fma.rm.f32 	%f148, %f147, %f95, %f94;
	add.f32 	%f149, %f148, 0fCB40007F;
	neg.f32 	%f150, %f149;
	fma.rn.f32 	%f151, %f145, 0f3FB8AA3B, %f150;
	fma.rn.f32 	%f152, %f145, 0f32A57060, %f151;
	mov.b32 	%r59, %f148;
	shl.b32 	%r60, %r59, 23;
	mov.b32 	%f153, %r60;
	ex2.approx.ftz.f32 	%f154, %f152;
	mul.f32 	%f155, %f154, %f153;
	st.global.f32 	[%rd59], %f155;
	add.f32 	%f156, %f143, %f155;
	ld.global.f32 	%f157, [%rd60+4];
	sub.f32 	%f158, %f157, %f356;
	fma.rn.f32 	%f159, %f158, 0f3BBB989D, 0f3F000000;
	cvt.sat.f32.f32 	%f160, %f159;
	fma.rm.f32 	%f161, %f160, %f95, %f94;
	add.f32 	%f162, %f161, 0fCB40007F;
	neg.f32 	%f163, %f162;
	fma.rn.f32 	%f164, %f158, 0f3FB8AA3B, %f163;
	fma.rn.f32 	%f165, %f158, 0f32A57060, %f164;
	mov.b32 	%r61, %f161;
	shl.b32 	%r62, %r61, 23;
	mov.b32 	%f166, %r62;
	ex2.approx.ftz.f32 	%f167, %f165;
	mul.f32 	%f168, %f167, %f166;
	st.global.f32 	[%rd59+4], %f168;
	add.f32 	%f169, %f156, %f168;
	ld.global.f32 	%f170, [%rd60+8];
	sub.f32 	%f171, %f170, %f356;
	fma.rn.f32 	%f172, %f171, 0f3BBB989D, 0f3F000000;
	cvt.sat.f32.f32 	%f173, %f172;
	fma.rm.f32 	%f174, %f173, %f95, %f94;
	add.f32 	%f175, %f174, 0fCB40007F;
	neg.f32 	%f176, %f175;
	fma.rn.f32 	%f177, %f171, 0f3FB8AA3B, %f176;
	fma.rn.f32 	%f178, %f171, 0f32A57060, %f177;
	mov.b32 	%r63, %f174;
	shl.b32 	%r64, %r63, 23;
	mov.b32 	%f179, %r64;
	ex2.approx.ftz.f32 	%f180, %f178;
	mul.f32 	%f181, %f180, %f179;
	st.global.f32 	[%rd59+8], %f181;
	add.f32 	%f182, %f169, %f181;
	ld.global.f32 	%f183, [%rd60+12];
	sub.f32 	%f184, %f183, %f356;
	fma.rn.f32 	%f185, %f184, 0f3BBB989D, 0f3F000000;
	cvt.sat.f32.f32 	%f186, %f185;
	fma.rm.f32 	%f187, %f186, %f95, %f94;
	add.f32 	%f188, %f187, 0fCB40007F;
	neg.f32 	%f189, %f188;
	fma.rn.f32 	%f190, %f184, 0f3FB8AA3B, %f189;
	fma.rn.f32 	%f191, %f184, 0f32A57060, %f190;
	mov.b32 	%r65, %f187;
	shl.b32 	%r66, %r65, 23;
	mov.b32 	%f192, %r66;
	ex2.approx.ftz.f32 	%f193, %f191;
	mul.f32 	%f194, %f193, %f192;
	st.global.f32 	[%rd59+12], %f194;
	add.f32 	%f364, %f182, %f194;
	add.s32 	%r91, %r91, 8;
	add.s64 	%rd60, %rd60, 32;
	add.s64 	%rd59, %rd59, 32;
	setp.eq.s32 	%p42, %r91, 0;
	@%p42 bra 	$L__BB0_18;
	bra.uni 	$L__BB0_17;
$L__BB0_18:
	setp.eq.s32 	%p43, %r16, 0;
	@%p43 bra 	$L__BB0_26;
	and.b32  	%r22, %r44, 3;
	setp.lt.u32 	%p44, %r16, 4;
	@%p44 bra 	$L__BB0_21;
	mul.wide.u32 	%rd39, %r88, 4;
	add.s64 	%rd40, %rd4, %rd39;
	ld.global.f32 	%f196, [%rd40];
	sub.f32 	%f197, %f196, %f356;
	fma.rn.f32 	%f198, %f197, 0f3BBB989D, 0f3F000000;
	cvt.sat.f32.f32 	%f199, %f198;
	mov.f32 	%f200, 0f4B400001;
	mov.f32 	%f201, 0f437C0000;
	fma.rm.f32 	%f202, %f199, %f201, %f200;
	add.f32 	%f203, %f202, 0fCB40007F;
	neg.f32 	%f204, %f203;
	fma.rn.f32 	%f205, %f197, 0f3FB8AA3B, %f204;
	fma.rn.f32 	%f206, %f197, 0f32A57060, %f205;
	mov.b32 	%r67, %f202;
	shl.b32 	%r68, %r67, 23;
	mov.b32 	%f207, %r68;
	ex2.approx.ftz.f32 	%f208, %f206;
	mul.f32 	%f209, %f208, %f207;
	add.s64 	%rd41, %rd9, %rd39;
	st.global.f32 	[%rd41], %f209;
	add.f32 	%f210, %f364, %f209;
	ld.global.f32 	%f211, [%rd40+4];
	sub.f32 	%f212, %f211, %f356;
	fma.rn.f32 	%f213, %f212, 0f3BBB989D, 0f3F000000;
	cvt.sat.f32.f32 	%f214, %f213;
	fma.rm.f32 	%f215, %f214, %f201, %f200;
	add.f32 	%f216, %f215, 0fCB40007F;
	neg.f32 	%f217, %f216;
	fma.rn.f32 	%f218, %f212, 0f3FB8AA3B, %f217;
	fma.rn.f32 	%f219, %f212, 0f32A57060, %f218;
	mov.b32 	%r69, %f215;
	shl.b32 	%r70, %r69, 23;
	mov.b32 	%f220, %r70;
	ex2.approx.ftz.f32 	%f221, %f219;
	mul.f32 	%f222, %f221, %f220;
	st.global.f32 	[%rd41+4], %f222;
	add.f32 	%f223, %f210, %f222;
	ld.global.f32 	%f224, [%rd40+8];
	sub.f32 	%f225, %f224, %f356;
	fma.rn.f32 	%f226, %f225, 0f3BBB989D, 0f3F000000;
	cvt.sat.f32.f32 	%f227, %f226;
	fma.rm.f32 	%f228, %f227, %f201, %f200;
	add.f32 	%f229, %f228, 0fCB40007F;
	neg.f32 	%f230, %f229;
	fma.rn.f32 	%f231, %f225, 0f3FB8AA3B, %f230;
	fma.rn.f32 	%f232, %f225, 0f32A57060, %f231;
	mov.b32 	%r71, %f228;
	shl.b32 	%r72, %r71, 23;
	mov.b32 	%f233, %r72;
	ex2.approx.ftz.f32 	%f234, %f232;
	mul.f32 	%f235, %f234, %f233;
	st.global.f32 	[%rd41+8], %f235;
	add.f32 	%f236, %f223, %f235;
	ld.global.f32 	%f237, [%rd40+12];
	sub.f32 	%f238, %f237, %f356;
	fma.rn.f32 	%f239, %f238, 0f3BBB989D, 0f3F000000;
	cvt.sat.f32.f32 	%f240, %f239;
	fma.rm.f32 	%f241, %f240, %f201, %f200;
	add.f32 	%f242, %f241, 0fCB40007F;
	neg.f32 	%f243, %f242;
	fma.rn.f32 	%f244, %f238, 0f3FB8AA3B, %f243;
	fma.rn.f32 	%f245, %f238, 0f32A57060, %f244;
	mov.b32 	%r73, %f241;
	shl.b32 	%r74, %r73, 23;
	mov.b32 	%f246, %r74;
	ex2.approx.ftz.f32 	%f247, %f245;
	mul.f32 	%f248, %f247, %f246;
	st.global.f32 	[%rd41+12], %f248;
	add.f32 	%f364, %f236, %f248;
	add.s32 	%r88, %r88, 4;
$L__BB0_21:
	setp.eq.s32 	%p45, %r22, 0;
	@%p45 bra 	$L__BB0_26;
	setp.eq.s32 	%p46, %r22, 1;
	@%p46 bra 	$L__BB0_24;
	mul.wide.u32 	%rd42, %r88, 4;
	add.s64 	%rd43, %rd4, %rd42;
	ld.global.f32 	%f250, [%rd43];
	sub.f32 	%f251, %f250, %f356;
	fma.rn.f32 	%f252, %f251, 0f3BBB989D, 0f3F000000;
	cvt.sat.f32.f32 	%f253, %f252;
	mov.f32 	%f254, 0f4B400001;
	mov.f32 	%f255, 0f437C0000;
	fma.rm.f32 	%f256, %f253, %f255, %f254;
	add.f32 	%f257, %f256, 0fCB40007F;
	neg.f32 	%f258, %f257;
	fma.rn.f32 	%f259, %f251, 0f3FB8AA3B, %f258;
	fma.rn.f32 	%f260, %f251, 0f32A57060, %f259;
	mov.b32 	%r75, %f256;
	shl.b32 	%r76, %r75, 23;
	mov.b32 	%f261, %r76;
	ex2.approx.ftz.f32 	%f262, %f260;
	mul.f32 	%f263, %f262, %f261;
	add.s64 	%rd44, %rd9, %rd42;
	st.global.f32 	[%rd44], %f263;
	add.f32 	%f264, %f364, %f263;
	ld.global.f32 	%f265, [%rd43+4];
	sub.f32 	%f266, %f265, %f356;
	fma.rn.f32 	%f267, %f266, 0f3BBB989D, 0f3F000000;
	cvt.sat.f32.f32 	%f268, %f267;
	fma.rm.f32 	%f269, %f268, %f255, %f254;
	add.f32 	%f270, %f269, 0fCB40007F;
	neg.f32 	%f271, %f270;
	fma.rn.f32 	%f272, %f266, 0f3FB8AA3B, %f271;
	fma.rn.f32 	%f273, %f266, 0f32A57060, %f272;
	mov.b32 	%r77, %f269;
	shl.b32 	%r78, %r77, 23;
	mov.b32 	%f274, %r78;
	ex2.approx.ftz.f32 	%f275, %f273;
	mul.f32 	%f276, %f275, %f274;
	st.global.f32 	[%rd44+4], %f276;
	add.f32 	%f364, %f264, %f276;
	add.s32 	%r88, %r88, 2;
$L__BB0_24:
	and.b32  	%r79, %r44, 1;
	setp.eq.b32 	%p47, %r79, 1;
	not.pred 	%p48, %p47;
	@%p48 bra 	$L__BB0_26;
	mul.wide.u32 	%rd45, %r88, 4;
	add.s64 	%rd46, %rd4, %rd45;
	ld.global.f32 	%f277, [%rd46];
	sub.f32 	%f278, %f277, %f356;
	fma.rn.f32 	%f279, %f278, 0f3BBB989D, 0f3F000000;
	cvt.sat.f32.f32 	%f280, %f279;
	mov.f32 	%f281, 0f4B400001;
	mov.f32 	%f282, 0f437C0000;
	fma.rm.f32 	%f283, %f280, %f282, %f281;
	add.f32 	%f284, %f283, 0fCB40007F;
	neg.f32 	%f285, %f284;
	fma.rn.f32 	%f286, %f278, 0f3FB8AA3B, %f285;
	fma.rn.f32 	%f287, %f278, 0f32A57060, %f286;
	mov.b32 	%r80, %f283;
	shl.b32 	%r81, %r80, 23;
	mov.b32 	%f288, %r81;
	ex2.approx.ftz.f32 	%f289, %f287;
	mul.f32 	%f290, %f289, %f288;
	add.s64 	%rd47, %rd9, %rd45;
	st.global.f32 	[%rd47], %f290;
	add.f32 	%f364, %f364, %f290;
$L__BB0_26:
	setp.lt.s32 	%p49, %r44, 1;
	@%p49 bra 	$L__BB0_39;
	and.b32  	%r27, %r44, 15;
	setp.lt.u32 	%p50, %r44, 16;
	mov.b32 	%r93, 0;
	@%p50 bra 	$L__BB0_30;
	and.b32  	%r93, %r44, 2147483632;
	neg.s32 	%r92, %r93;
	add.s64 	%rd49, %rd26, %rd1;
	add.s64 	%rd61, %rd49, 32;
$L__BB0_29:
	.pragma "nounroll";
	ld.global.f32 	%f291, [%rd61+-32];
	div.rn.f32 	%f292, %f291, %f364;
	st.global.f32 	[%rd61+-32], %f292;
	ld.global.f32 	%f293, [%rd61+-28];
	div.rn.f32 	%f294, %f293, %f364;
	st.global.f32 	[%rd61+-28], %f294;
	ld.global.f32 	%f295, [%rd61+-24];
	div.rn.f32 	%f296, %f295, %f364;
	st.global.f32 	[%rd61+-24], %f296;
	ld.global.f32 	%f297, [%rd61+-20];
	div.rn.f32 	%f298, %f297, %f364;
	st.global.f32 	[%rd61+-20], %f298;
	ld.global.f32 	%f299, [%rd61+-16];
	div.rn.f32 	%f300, %f299, %f364;
	st.global.f32 	[%rd61+-16], %f300;
	ld.global.f32 	%f301, [%rd61+-12];
	div.rn.f32 	%f302, %f301, %f364;
	st.global.f32 	[%rd61+-12], %f302;
	ld.global.f32 	%f303, [%rd61+-8];
	div.rn.f32 	%f304, %f303, %f364;
	st.global.f32 	[%rd61+-8], %f304;
	ld.global.f32 	%f305, [%rd61+-4];
	div.rn.f32 	%f306, %f305, %f364;
	st.global.f32 	[%rd61+-4], %f306;
	ld.global.f32 	%f307, [%rd61];
	div.rn.f32 	%f308, %f307, %f364;
	st.global.f32 	[%rd61], %f308;
	ld.global.f32 	%f309, [%rd61+4];
	div.rn.f32 	%f310, %f309, %f364;
	st.global.f32 	[%rd61+4], %f310;
	ld.global.f32 	%f311, [%rd61+8];
	div.rn.f32 	%f312, %f311, %f364;
	st.global.f32 	[%rd61+8], %f312;
	ld.global.f32 	%f313, [%rd61+12];
	div.rn.f32 	%f314, %f313, %f364;
	st.global.f32 	[%rd61+12], %f314;
	ld.global.f32 	%f315, [%rd61+16];
	div.rn.f32 	%f316, %f315, %f364;
	st.global.f32 	[%rd61+16], %f316;
	ld.global.f32 	%f317, [%rd61+20];
	div.rn.f32 	%f318, %f317, %f364;
	st.global.f32 	[%rd61+20], %f318;
	ld.global.f32 	%f319, [%rd61+24];
	div.rn.f32 	%f320, %f319, %f364;
	st.global.f32 	[%rd61+24], %f320;
	ld.global.f32 	%f321, [%rd61+28];
	div.rn.f32 	%f322, %f321, %f364;
	st.global.f32 	[%rd61+28], %f322;
	add.s32 	%r92, %r92, 16;
	add.s64 	%rd61, %rd61, 64;
	setp.ne.s32 	%p51, %r92, 0;
	@%p51 bra 	$L__BB0_29;
$L__BB0_30:
	setp.eq.s32 	%p52, %r27, 0;
	@%p52 bra 	$L__BB0_39;
	and.b32  	%r35, %r44, 7;
	setp.lt.u32 	%p53, %r27, 8;
	@%p53 bra 	$L__BB0_33;
	mul.wide.u32 	%rd50, %r93, 4;
	add.s64 	%rd51, %rd9, %rd50;
	ld.global.f32 	%f323, [%rd51];
	div.rn.f32 	%f324, %f323, %f364;
	st.global.f32 	[%rd51], %f324;
	ld.global.f32 	%f325, [%rd51+4];
	div.rn.f32 	%f326, %f325, %f364;
	st.global.f32 	[%rd51+4], %f326;
	ld.global.f32 	%f327, [%rd51+8];
	div.rn.f32 	%f328, %f327, %f364;
	st.global.f32 	[%rd51+8], %f328;
	ld.global.f32 	%f329, [%rd51+12];
	div.rn.f32 	%f330, %f329, %f364;
	st.global.f32 	[%rd51+12], %f330;
	ld.global.f32 	%f331, [%rd51+16];
	div.rn.f32 	%f332, %f331, %f364;
	st.global.f32 	[%rd51+16], %f332;
	ld.global.f32 	%f333, [%rd51+20];
	div.rn.f32 	%f334, %f333, %f364;
	st.global.f32 	[%rd51+20], %f334;
	ld.global.f32 	%f335, [%rd51+24];
	div.rn.f32 	%f336, %f335, %f364;
	st.global.f32 	[%rd51+24], %f336;
	ld.global.f32 	%f337, [%rd51+28];
	div.rn.f32 	%f338, %f337, %f364;
	st.global.f32 	[%rd51+28], %f338;
	add.s32 	%r93, %r93, 8;
$L__BB0_33:
	setp.eq.s32 	%p54, %r35, 0;
	@%p54 bra 	$L__BB0_39;
	and.b32  	%r38, %r44, 3;
	setp.lt.u32 	%p55, %r35, 4;
	@%p55 bra 	$L__BB0_36;
	mul.wide.u32 	%rd52, %r93, 4;
	add.s64 	%rd53, %rd9, %rd52;
	ld.global.f32 	%f339, [%rd53];
	div.rn.f32 	%f340, %f339, %f364;
	st.global.f32 	[%rd53], %f340;
	ld.global.f32 	%f341, [%rd53+4];
	div.rn.f32 	%f342, %f341, %f364;
	st.global.f32 	[%rd53+4], %f342;
	ld.global.f32 	%f343, [%rd53+8];
	div.rn.f32 	%f344, %f343, %f364;
	st.global.f32 	[%rd53+8], %f344;
	ld.global.f32 	%f345, [%rd53+12];
	div.rn.f32 	%f346, %f345, %f364;
	st.global.f32 	[%rd53+12], %f346;
	add.s32 	%r93, %r93, 4;
$L__BB0_36:
	setp.eq.s32 	%p56, %r38, 0;
	@%p56 bra 	$L__BB0_39;
	mul.wide.u32 	%rd55, %r93, 4;
	add.s64 	%rd56, %rd26, %rd55;
	add.s64 	%rd62, %rd1, %rd56;
	neg.s32 	%r96, %r38;
$L__BB0_38:
	.pragma "nounroll";
	ld.global.f32 	%f347, [%rd62];
	div.rn.f32 	%f348, %f347, %f364;
	st.global.f32 	[%rd62], %f348;
	add.s64 	%rd62, %rd62, 4;
	add.s32 	%r96, %r96, 1;
	setp.ne.s32 	%p57, %r96, 0;
	@%p57 bra 	$L__BB0_38;
$L__BB0_39:
	ret;

}
	// .globl	_Z23softmax_forward_kernel2PfPKfii
.visible .entry _Z23softmax_forward_kernel2PfPKfii(
	.param .u64 .ptr .align 1 _Z23softmax_forward_kernel2PfPKfii_param_0,
	.param .u64 .ptr .align 1 _Z23softmax_forward_kernel2PfPKfii_param_1,
	.param .u32 _Z23softmax_forward_kernel2PfPKfii_param_2,
	.param .u32 _Z23softmax_forward_kernel2PfPKfii_param_3
)
{
	.reg .pred 	%p<31>;
	.reg .b32 	%r<132>;
	.reg .b32 	%f<131>;
	.reg .b64 	%rd<87>;

	ld.param.u64 	%rd21, [_Z23softmax_forward_kernel2PfPKfii_param_0];
	ld.param.u64 	%rd22, [_Z23softmax_forward_kernel2PfPKfii_param_1];
	ld.param.u32 	%r46, [_Z23softmax_forward_kernel2PfPKfii_param_3];
	cvta.to.global.u64 	%rd1, %rd22;
	cvta.to.global.u64 	%rd2, %rd21;
	mov.u32 	%r47, %ctaid.x;
	mov.u32 	%r131, %tid.x;
	mov.u32 	%r2, %ntid.x;
	mul.lo.s32 	%r3, %r46, %r47;
	mul.wide.s32 	%rd23, %r3, 4;
	add.s64 	%rd3, %rd1, %rd23;
	setp.ge.s32 	%p1, %r131, %r46;
	mov.f32 	%f125, 0fFF800000;
	@%p1 bra 	$L__BB1_6;
	add.s32 	%r48, %r131, %r2;
	max.u32 	%r49, %r46, %r48;
	setp.lt.u32 	%p2, %r48, %r46;
	selp.u32 	%r50, 1, 0, %p2;
	add.s32 	%r51, %r48, %r50;
	sub.s32 	%r52, %r49, %r51;
	div.u32 	%r53, %r52, %r2;
	add.s32 	%r4, %r53, %r50;
	and.b32  	%r54, %r4, 3;
	setp.eq.s32 	%p3, %r54, 3;
	mov.f32 	%f125, 0fFF800000;
	mov.u32 	%r117, %r131;
	@%p3 bra 	$L__BB1_4;
	mul.wide.u32 	%rd25, %r131, 4;
	add.s64 	%rd26, %rd23, %rd25;
	add.s64 	%rd83, %rd1, %rd26;
	mul.wide.u32 	%rd5, %r2, 4;
	add.s32 	%r55, %r4, 1;
	and.b32  	%r56, %r55, 3;
	neg.s32 	%r115, %r56;
	mov.f32 	%f125, 0fFF800000;
	mov.u32 	%r117, %r131;
$L__BB1_3:
	.pragma "nounroll";
	ld.global.f32 	%f21, [%rd83];
	max.f32 	%f125, %f125, %f21;
	add.s32 	%r117, %r117, %r2;
	add.s64 	%rd83, %rd83, %rd5;
	add.s32 	%r115, %r115, 1;
	setp.ne.s32 	%p4, %r115, 0;
	@%p4 bra 	$L__BB1_3;
$L__BB1_4:
	setp.lt.u32 	%p5, %r4, 3;
	@%p5 bra 	$L__BB1_6;
$L__BB1_5:
	mul.wide.u32 	%rd27, %r117, 4;
	add.s64 	%rd28, %rd3, %rd27;
	ld.global.f32 	%f22, [%rd28];
	max.f32 	%f23, %f125, %f22;
	add.s32 	%r57, %r117, %r2;
	mul.wide.u32 	%rd29, %r57, 4;
	add.s64 	%rd30, %rd3, %rd29;
	ld.global.f32 	%f24, [%rd30];
	max.f32 	%f25, %f23, %f24;
	add.s32 	%r58, %r57, %r2;
	mul.wide.u32 	%rd31, %r58, 4;
	add.s64 	%rd32, %rd3, %rd31;
	ld.global.f32 	%f26, [%rd32];
	max.f32 	%f27, %f25, %f26;
	add.s32 	%r59, %r58, %r2;
	mul.wide.u32 	%rd33, %r59, 4;
	add.s64 	%rd34, %rd3, %rd33;
	ld.global.f32 	%f28, [%rd34];
	max.f32 	%f125, %f27, %f28;
	add.s32 	%r117, %r59, %r2;
	setp.lt.s32 	%p6, %r117, %r46;
	@%p6 bra 	$L__BB1_5;
$L__BB1_6:
	shl.b32 	%r60, %r131, 2;
	mov.u32 	%r61, shared;
	add.s32 	%r13, %r61, %r60;
	st.shared.f32 	[%r13], %f125;
	bar.sync 	0;
	setp.lt.u32 	%p7, %r2, 2;
	@%p7 bra 	$L__BB1_11;
	mov.u32 	%r119, %r2;
$L__BB1_8:
	shr.u32 	%r15, %r119, 1;
	setp.ge.u32 	%p8, %r131, %r15;
	@%p8 bra 	$L__BB1_10;
	ld.shared.f32 	%f29, [%r13];
	shl.b32 	%r62, %r15, 2;
	add.s32 	%r63, %r13, %r62;
	ld.shared.f32 	%f30, [%r63];
	max.f32 	%f31, %f29, %f30;
	st.shared.f32 	[%r13], %f31;
$L__BB1_10:
	bar.sync 	0;
	setp.gt.u32 	%p9, %r119, 3;
	mov.u32 	%r119, %r15;
	@%p9 bra 	$L__BB1_8;
$L__BB1_11:
	setp.ge.s32 	%p10, %r131, %r46;
	ld.shared.f32 	%f8, [shared];
	@%p10 bra 	$L__BB1_18;
	add.s32 	%r64, %r131, %r2;
	max.s32 	%r65, %r46, %r64;
	setp.lt.s32 	%p11, %r64, %r46;
	selp.u32 	%r66, 1, 0, %p11;
	add.s32 	%r67, %r64, %r66;
	sub.s32 	%r68, %r65, %r67;
	div.u32 	%r69, %r68, %r2;
	add.s32 	%r16, %r69, %r66;
	and.b32  	%r70, %r16, 3;
	setp.eq.s32 	%p12, %r70, 3;
	mov.u32 	%r123, %r131;
	@%p12 bra 	$L__BB1_15;
	add.s32 	%r71, %r16, 1;
	and.b32  	%r72, %r71, 3;
	add.s32 	%r121, %r131, %r3;
	mul.wide.u32 	%rd36, %r131, 4;
	add.s64 	%rd37, %rd23, %rd36;
	add.s64 	%rd84, %rd1, %rd37;
	mul.wide.u32 	%rd9, %r2, 4;
	neg.s32 	%r120, %r72;
	mad.lo.s32 	%r123, %r2, %r72, %r131;
$L__BB1_14:
	.pragma "nounroll";
	mul.wide.s32 	%rd38, %r121, 4;
	add.s64 	%rd39, %rd2, %rd38;
	ld.global.f32 	%f32, [%rd84];
	sub.f32 	%f33, %f32, %f8;
	fma.rn.f32 	%f34, %f33, 0f3BBB989D, 0f3F000000;
	cvt.sat.f32.f32 	%f35, %f34;
	mov.f32 	%f36, 0f4B400001;
	mov.f32 	%f37, 0f437C0000;
	fma.rm.f32 	%f38, %f35, %f37, %f36;
	add.f32 	%f39, %f38, 0fCB40007F;
	neg.f32 	%f40, %f39;
	fma.rn.f32 	%f41, %f33, 0f3FB8AA3B, %f40;
	fma.rn.f32 	%f42, %f33, 0f32A57060, %f41;
	mov.b32 	%r73, %f38;
	shl.b32 	%r74, %r73, 23;
	mov.b32 	%f43, %r74;
	ex2.approx.ftz.f32 	%f44, %f42;
	mul.f32 	%f45, %f44, %f43;
	st.global.f32 	[%rd39], %f45;
	add.s32 	%r121, %r121, %r2;
	add.s64 	%rd84, %rd84, %rd9;
	add.s32 	%r120, %r120, 1;
	setp.ne.s32 	%p13, %r120, 0;
	@%p13 bra 	$L__BB1_14;
$L__BB1_15:
	setp.lt.u32 	%p14, %r16, 3;
	@%p14 bra 	$L__BB1_18;
	shl.b32 	%r81, %r2, 2;
	cvt.u64.u32 	%rd46, %r81;
$L__BB1_17:
	mul.wide.u32 	%rd40, %r123, 4;
	add.s64 	%rd41, %rd3, %rd40;
	ld.global.f32 	%f46, [%rd41];
	sub.f32 	%f47, %f46, %f8;
	fma.rn.f32 	%f48, %f47, 0f3BBB989D, 0f3F000000;
	cvt.sat.f32.f32 	%f49, %f48;
	mov.f32 	%f50, 0f4B400001;
	mov.f32 	%f51, 0f437C0000;
	fma.rm.f32 	%f52, %f49, %f51, %f50;
	add.f32 	%f53, %f52, 0fCB40007F;
	neg.f32 	%f54, %f53;
	fma.rn.f32 	%f55, %f47, 0f3FB8AA3B, %f54;
	fma.rn.f32 	%f56, %f47, 0f32A57060, %f55;
	mov.b32 	%r75, %f52;
	shl.b32 	%r76, %r75, 23;
	mov.b32 	%f57, %r76;
	ex2.approx.ftz.f32 	%f58, %f56;
	mul.f32 	%f59, %f58, %f57;
	add.s32 	%r77, %r123, %r3;
	mul.wide.s32 	%rd42, %r77, 4;
	add.s64 	%rd43, %rd2, %rd42;
	st.global.f32 	[%rd43], %f59;
	add.s32 	%r78, %r123, %r2;
	mul.wide.u32 	%rd44, %r78, 4;
	add.s64 	%rd45, %rd3, %rd44;
	ld.global.f32 	%f60, [%rd45];
	sub.f32 	%f61, %f60, %f8;
	fma.rn.f32 	%f62, %f61, 0f3BBB989D, 0f3F000000;
	cvt.sat.f32.f32 	%f63, %f62;
	fma.rm.f32 	%f64, %f63, %f51, %f50;
	add.f32 	%f65, %f64, 0fCB40007F;
	neg.f32 	%f66, %f65;
	fma.rn.f32 	%f67, %f61, 0f3FB8AA3B, %f66;
	fma.rn.f32 	%f68, %f61, 0f32A57060, %f67;
	mov.b32 	%r79, %f64;
	shl.b32 	%r80, %r79, 23;
	mov.b32 	%f69, %r80;
	ex2.approx.ftz.f32 	%f70, %f68;
	mul.f32 	%f71, %f70, %f69;
	add.s64 	%rd47, %rd43, %rd46;
	st.global.f32 	[%rd47], %f71;
	add.s32 	%r82, %r78, %r2;
	mul.wide.u32 	%rd48, %r82, 4;
	add.s64 	%rd49, %rd3, %rd48;
	ld.global.f32 	%f72, [%rd49];
	sub.f32 	%f73, %f72, %f8;
	fma.rn.f32 	%f74, %f73, 0f3BBB989D, 0f3F000000;
	cvt.sat.f32.f32 	%f75, %f74;
	fma.rm.f32 	%f76, %f75, %f51, %f50;
	add.f32 	%f77, %f76, 0fCB40007F;
	neg.f32 	%f78, %f77;
	fma.rn.f32 	%f79, %f73, 0f3FB8AA3B, %f78;
	fma.rn.f32 	%f80, %f73, 0f32A57060, %f79;
	mov.b32 	%r83, %f76;
	shl.b32 	%r84, %r83, 23;
	mov.b32 	%f81, %r84;
	ex2.approx.ftz.f32 	%f82, %f80;
	mul.f32 	%f83, %f82, %f81;
	add.s64 	%rd50, %rd47, %rd46;
	st.global.f32 	[%rd50], %f83;
	add.s32 	%r85, %r82, %r2;
	mul.wide.u32 	%rd51, %r85, 4;
	add.s64 	%rd52, %rd3, %rd51;
	ld.global.f32 	%f84, [%rd52];
	sub.f32 	%f85, %f84, %f8;
	fma.rn.f32 	%f86, %f85, 0f3BBB989D, 0f3F000000;
	cvt.sat.f32.f32 	%f87, %f86;
	fma.rm.f32 	%f88, %f87, %f51, %f50;
	add.f32 	%f89, %f88, 0fCB40007F;
	neg.f32 	%f90, %f89;
	fma.rn.f32 	%f91, %f85, 0f3FB8AA3B, %f90;
	fma.rn.f32 	%f92, %f85, 0f32A57060, %f91;
	mov.b32 	%r86, %f88;
	shl.b32 	%r87, %r86, 23;
	mov.b32 	%f93, %r87;
	ex2.approx.ftz.f32 	%f94, %f92;
	mul.f32 	%f95, %f94, %f93;
	add.s64 	%rd53, %rd50, %rd46;
	st.global.f32 	[%rd53], %f95;
	add.s32 	%r123, %r85, %r2;
	setp.lt.s32 	%p15, %r123, %r46;
	@%p15 bra 	$L__BB1_17;
$L__BB1_18:
	setp.ge.s32 	%p16, %r131, %r46;
	add.s64 	%rd12, %rd2, %rd23;
	mov.f32 	%f130, 0f00000000;
	@%p16 bra 	$L__BB1_24;
	add.s32 	%r88, %r131, %r2;
	max.s32 	%r89, %r46, %r88;
	setp.lt.s32 	%p17, %r88, %r46;
	selp.u32 	%r90, 1, 0, %p17;
	add.s32 	%r91, %r88, %r90;
	sub.s32 	%r92, %r89, %r91;
	div.u32 	%r93, %r92, %r2;
	add.s32 	%r27, %r93, %r90;
	and.b32  	%r94, %r27, 3;
	setp.eq.s32 	%p18, %r94, 3;
	mov.f32 	%f130, 0f00000000;
	mov.u32 	%r126, %r131;
	@%p18 bra 	$L__BB1_22;
	mul.wide.u32 	%rd56, %r131, 4;
	add.s64 	%rd57, %rd23, %rd56;
	add.s64 	%rd85, %rd2, %rd57;
	mul.wide.u32 	%rd14, %r2, 4;
	add.s32 	%r95, %r27, 1;
	and.b32  	%r96, %r95, 3;
	neg.s32 	%r124, %r96;
	mov.f32 	%f130, 0f00000000;
	mov.u32 	%r126, %r131;
$L__BB1_21:
	.pragma "nounroll";
	ld.global.f32 	%f100, [%rd85];
	add.f32 	%f130, %f130, %f100;
	add.s32 	%r126, %r126, %r2;
	add.s64 	%rd85, %rd85, %rd14;
	add.s32 	%r124, %r124, 1;
	setp.ne.s32 	%p19, %r124, 0;
	@%p19 bra 	$L__BB1_21;
$L__BB1_22:
	setp.lt.u32 	%p20, %r27, 3;
	@%p20 bra 	$L__BB1_24;
$L__BB1_23:
	mul.wide.u32 	%rd58, %r126, 4;
	add.s64 	%rd59, %rd12, %rd58;
	ld.global.f32 	%f101, [%rd59];
	add.f32 	%f102, %f130, %f101;
	add.s32 	%r97, %r126, %r2;
	mul.wide.u32 	%rd60, %r97, 4;
	add.s64 	%rd61, %rd12, %rd60;
	ld.global.f32 	%f103, [%rd61];
	add.f32 	%f104, %f102, %f103;
	add.s32 	%r98, %r97, %r2;
	mul.wide.u32 	%rd62, %r98, 4;
	add.s64 	%rd63, %rd12, %rd62;
	ld.global.f32 	%f105, [%rd63];
	add.f32 	%f106, %f104, %f105;
	add.s32 	%r99, %r98, %r2;
	mul.wide.u32 	%rd64, %r99, 4;
	add.s64 	%rd65, %rd12, %rd64;
	ld.global.f32 	%f107, [%rd65];
	add.f32 	%f130, %f106, %f107;
	add.s32 	%r126, %r99, %r2;
	setp.lt.s32 	%p21, %r126, %r46;
	@%p21 bra 	$L__BB1_23;
$L__BB1_24:
	setp.lt.u32 	%p22, %r2, 2;
	st.shared.f32 	[%r13], %f130;
	bar.sync 	0;
	@%p22 bra 	$L__BB1_29;
	mov.u32 	%r128, %r2;
$L__BB1_26:
	shr.u32 	%r37, %r128, 1;
	setp.ge.u32 	%p23, %r131, %r37;
	@%p23 bra 	$L__BB1_28;
	shl.b32 	%r100, %r37, 2;
	add.s32 	%r101, %r13, %r100;
	ld.shared.f32 	%f108, [%r101];
	ld.shared.f32 	%f109, [%r13];
	add.f32 	%f110, %f108, %f109;
	st.shared.f32 	[%r13], %f110;
$L__BB1_28:
	bar.sync 	0;
	setp.gt.u32 	%p24, %r128, 3;
	mov.u32 	%r128, %r37;
	@%p24 bra 	$L__BB1_26;
$L__BB1_29:
	setp.ge.s32 	%p25, %r131, %r46;
	ld.shared.f32 	%f16, [shared];
	@%p25 bra 	$L__BB1_36;
	add.s32 	%r102, %r131, %r2;
	max.s32 	%r103, %r46, %r102;
	setp.lt.s32 	%p26, %r102, %r46;
	selp.u32 	%r104, 1, 0, %p26;
	add.s32 	%r105, %r102, %r104;
	sub.s32 	%r106, %r103, %r105;
	div.u32 	%r107, %r106, %r2;
	add.s32 	%r38, %r107, %r104;
	and.b32  	%r108, %r38, 3;
	setp.eq.s32 	%p27, %r108, 3;
	@%p27 bra 	$L__BB1_33;
	add.s32 	%r109, %r38, 1;
	and.b32  	%r110, %r109, 3;
	mul.wide.u32 	%rd67, %r131, 4;
	add.s64 	%rd68, %rd23, %rd67;
	add.s64 	%rd86, %rd2, %rd68;
	mul.wide.u32 	%rd18, %r2, 4;
	neg.s32 	%r129, %r110;
	mad.lo.s32 	%r131, %r2, %r110, %r131;
$L__BB1_32:
	.pragma "nounroll";
	ld.global.f32 	%f111, [%rd86];
	div.rn.f32 	%f112, %f111, %f16;
	st.global.f32 	[%rd86], %f112;
	add.s64 	%rd86, %rd86, %rd18;
	add.s32 	%r129, %r129, 1;
	setp.ne.s32 	%p28, %r129, 0;
	@%p28 bra 	$L__BB1_32;
$L__BB1_33:
	setp.lt.u32 	%p29, %r38, 3;
	@%p29 bra 	$L__BB1_36;
	shl.b32 	%r112, %r2, 2;
	cvt.u64.u32 	%rd75, %r112;
$L__BB1_35:
	mul.wide.u32 	%rd69, %r131, 4;
	add.s64 	%rd70, %rd12, %rd69;
	ld.global.f32 	%f113, [%rd70];
	div.rn.f32 	%f114, %f113, %f16;
	mul.wide.s32 	%rd71, %r131, 4;
	add.s64 	%rd72, %rd12, %rd71;
	st.global.f32 	[%rd72], %f114;
	add.s32 	%r111, %r131, %r2;
	mul.wide.u32 	%rd73, %r111, 4;
	add.s64 	%rd74, %rd12, %rd73;
	ld.global.f32 	%f115, [%rd74];
	div.rn.f32 	%f116, %f115, %f16;
	add.s64 	%rd76, %rd72, %rd75;
	st.global.f32 	[%rd76], %f116;
	add.s32 	%r113, %r111, %r2;
	mul.wide.u32 	%rd77, %r113, 4;
	add.s64 	%rd78, %rd12, %rd77;
	ld.global.f32 	%f117, [%rd78];
	div.rn.f32 	%f118, %f117, %f16;
	add.s64 	%rd79, %rd76, %rd75;
	st.global.f32 	[%rd79], %f118;
	add.s32 	%r114, %r113, %r2;
	mul.wide.u32 	%rd80, %r114, 4;
	add.s64 	%rd81, %rd12, %rd80;
	ld.global.f32 	%f119, [%rd81];
	div.rn.f32 	%f120, %f119, %f16;
	add.s64 	%rd82, %rd79, %rd75;
	st.global.f32 	[%rd82], %f120;
	add.s32 	%r131, %r114, %r2;
	setp.lt.s32 	%p30, %r131, %r46;
	@%p30 bra 	$L__BB1_35;
$L__BB1_36:
	ret;

}
	// .globl	_Z23softmax_forward_kernel3PfPKfii
.visible .entry _Z23softmax_forward_kernel3PfPKfii(
	.param .u64 .ptr .align 1 _Z23softmax_forward_kernel3PfPKfii_param_0,
	.param .u64 .ptr .align 1 _Z23softmax_forward_kernel3PfPKfii_param_1,
	.param .u32 _Z23softmax_forward_kernel3PfPKfii_param_2,
	.param .u32 _Z23softmax_forward_kernel3PfPKfii_param_3
)
{
	.reg .pred 	%p<21>;
	.reg .b32 	%r<48>;
	.reg .b32 	%f<55>;
	.reg .b64 	%rd<19>;

	ld.param.u64 	%rd4, [_Z23softmax_forward_kernel3PfPKfii_param_0];
	ld.param.u64 	%rd5, [_Z23softmax_forward_kernel3PfPKfii_param_1];
	ld.param.u32 	%r17, [_Z23softmax_forward_kernel3PfPKfii_param_3];
	cvta.to.global.u64 	%rd6, %rd5;
	cvta.to.global.u64 	%rd1, %rd4;
	mov.u32 	%r18, %ctaid.x;
	mov.u32 	%r47, %tid.x;
	mul.lo.s32 	%r2, %r17, %r18;
	mul.wide.s32 	%rd7, %r2, 4;
	add.s64 	%rd2, %rd6, %rd7;
	setp.ge.s32 	%p1, %r47, %r17;
	mov.f32 	%f52, 0fFF800000;
	@%p1 bra 	$L__BB2_3;
	mov.f32 	%f52, 0fFF800000;
	mov.u32 	%r3, %ntid.x;
	mov.u32 	%r44, %r47;
$L__BB2_2:
	mul.wide.s32 	%rd8, %r44, 4;
	add.s64 	%rd9, %rd2, %rd8;
	ld.global.f32 	%f11, [%rd9];
	max.f32 	%f52, %f11, %f52;
	add.s32 	%r44, %r44, %r3;
	setp.lt.s32 	%p2, %r44, %r17;
	@%p2 bra 	$L__BB2_2;
$L__BB2_3:
	setp.ge.s32 	%p3, %r47, %r17;
	mov.b32 	%r19, %f52;
	shfl.sync.down.b32	%r20|%p4, %r19, 16, 31, -1;
	mov.b32 	%f12, %r20;
	max.f32 	%f13, %f12, %f52;
	mov.b32 	%r21, %f13;
	shfl.sync.down.b32	%r22|%p5, %r21, 8, 31, -1;
	mov.b32 	%f14, %r22;
	max.f32 	%f15, %f14, %f13;
	mov.b32 	%r23, %f15;
	shfl.sync.down.b32	%r24|%p6, %r23, 4, 31, -1;
	mov.b32 	%f16, %r24;
	max.f32 	%f17, %f16, %f15;
	mov.b32 	%r25, %f17;
	shfl.sync.down.b32	%r26|%p7, %r25, 2, 31, -1;
	mov.b32 	%f18, %r26;
	max.f32 	%f19, %f18, %f17;
	mov.b32 	%r27, %f19;
	shfl.sync.down.b32	%r28|%p8, %r27, 1, 31, -1;
	mov.b32 	%f20, %r28;
	max.f32 	%f21, %f20, %f19;
	mov.b32 	%r29, %f21;
	shfl.sync.idx.b32	%r6|%p9, %r29, 0, 31, -1;
	@%p3 bra 	$L__BB2_6;
	mov.u32 	%r7, %ntid.x;
	mov.b32 	%f4, %r6;
	mov.u32 	%r45, %r47;
$L__BB2_5:
	mul.wide.s32 	%rd10, %r45, 4;
	add.s64 	%rd11, %rd2, %rd10;
	ld.global.f32 	%f22, [%rd11];
	sub.f32 	%f23, %f22, %f4;
	fma.rn.f32 	%f24, %f23, 0f3BBB989D, 0f3F000000;
	cvt.sat.f32.f32 	%f25, %f24;
	mov.f32 	%f26, 0f4B400001;
	mov.f32 	%f27, 0f437C0000;
	fma.rm.f32 	%f28, %f25, %f27, %f26;
	add.f32 	%f29, %f28, 0fCB40007F;
	neg.f32 	%f30, %f29;
	fma.rn.f32 	%f31, %f23, 0f3FB8AA3B, %f30;
	fma.rn.f32 	%f32, %f23, 0f32A57060, %f31;
	mov.b32 	%r30, %f28;
	shl.b32 	%r31, %r30, 23;
	mov.b32 	%f33, %r31;
	ex2.approx.ftz.f32 	%f34, %f32;
	mul.f32 	%f35, %f34, %f33;
	add.s32 	%r32, %r45, %r2;
	mul.wide.s32 	%rd12, %r32, 4;
	add.s64 	%rd13, %rd1, %rd12;
	st.global.f32 	[%rd13], %f35;
	add.s32 	%r45, %r45, %r7;
	setp.lt.s32 	%p10, %r45, %r17;
	@%p10 bra 	$L__BB2_5;
$L__BB2_6:
	setp.ge.s32 	%p11, %r47, %r17;
	add.s64 	%rd3, %rd1, %rd7;
	mov.f32 	%f54, 0f00000000;
	@%p11 bra 	$L__BB2_9;
	mov.f32 	%f54, 0f00000000;
	mov.u32 	%r10, %ntid.x;
	mov.u32 	%r46, %r47;
$L__BB2_8:
	mul.wide.s32 	%rd15, %r46, 4;
	add.s64 	%rd16, %rd3, %rd15;
	ld.global.f32 	%f38, [%rd16];
	add.f32 	%f54, %f54, %f38;
	add.s32 	%r46, %r46, %r10;
	setp.lt.s32 	%p12, %r46, %r17;
	@%p12 bra 	$L__BB2_8;
$L__BB2_9:
	setp.ge.s32 	%p13, %r47, %r17;
	mov.b32 	%r33, %f54;
	shfl.sync.down.b32	%r34|%p14, %r33, 16, 31, -1;
	mov.b32 	%f39, %r34;
	add.f32 	%f40, %f54, %f39;
	mov.b32 	%r35, %f40;
	shfl.sync.down.b32	%r36|%p15, %r35, 8, 31, -1;
	mov.b32 	%f41, %r36;
	add.f32 	%f42, %f40, %f41;
	mov.b32 	%r37, %f42;
	shfl.sync.down.b32	%r38|%p16, %r37, 4, 31, -1;
	mov.b32 	%f43, %r38;
	add.f32 	%f44, %f42, %f43;
	mov.b32 	%r39, %f44;
	shfl.sync.down.b32	%r40|%p17, %r39, 2, 31, -1;
	mov.b32 	%f45, %r40;
	add.f32 	%f46, %f44, %f45;
	mov.b32 	%r41, %f46;
	shfl.sync.down.b32	%r42|%p18, %r41, 1, 31, -1;
	mov.b32 	%f47, %r42;
	add.f32 	%f48, %f46, %f47;
	mov.b32 	%r43, %f48;
	shfl.sync.idx.b32	%r13|%p19, %r43, 0, 31, -1;
	@%p13 bra 	$L__BB2_12;
	mov.u32 	%r14, %ntid.x;
	mov.b32 	%f8, %r13;
$L__BB2_11:
	mul.wide.s32 	%rd17, %r47, 4;
	add.s64 	%rd18, %rd3, %rd17;
	ld.global.f32 	%f49, [%rd18];
	div.rn.f32 	%f50, %f49, %f8;
	st.global.f32 	[%rd18], %f50;
	add.s32 	%r47, %r47, %r14;
	setp.lt.s32 	%p20, %r47, %r17;
	@%p20 bra 	$L__BB2_11;
$L__BB2_12:
	ret;

}
	// .globl	_Z23softmax_forward_kernel4PfPKfii
.visible .entry _Z23softmax_forward_kernel4PfPKfii(
	.param .u64 .ptr .align 1 _Z23softmax_forward_kernel4PfPKfii_param_0,
	.param .u64 .ptr .align 1 _Z23softmax_forward_kernel4PfPKfii_param_1,
	.param .u32 _Z23softmax_forward_kernel4PfPKfii_param_2,
	.param .u32 _Z23softmax_forward_kernel4PfPKfii_param_3
)
{
	.reg .pred 	%p<41>;
	.reg .b32 	%r<144>;
	.reg .b32 	%f<215>;
	.reg .b64 	%rd<19>;

	ld.param.u64 	%rd4, [_Z23softmax_forward_kernel4PfPKfii_param_0];
	ld.param.u64 	%rd5, [_Z23softmax_forward_kernel4PfPKfii_param_1];
	ld.param.u32 	%r63, [_Z23softmax_forward_kernel4PfPKfii_param_3];
	cvta.to.global.u64 	%rd6, %rd5;
	cvta.to.global.u64 	%rd1, %rd4;
	mov.u32 	%r64, %ctaid.x;
	mov.u32 	%r143, %tid.x;
	shr.u32 	%r2, %r143, 5;
	and.b32  	%r3, %r143, 31;
	mov.u32 	%r4, %ntid.x;
	shr.u32 	%r5, %r4, 5;
	mul.lo.s32 	%r6, %r63, %r64;
	mul.wide.s32 	%rd7, %r6, 4;
	add.s64 	%rd2, %rd6, %rd7;
	setp.ge.s32 	%p1, %r143, %r63;
	mov.f32 	%f194, 0fFF800000;
	@%p1 bra 	$L__BB3_3;
	mov.f32 	%f194, 0fFF800000;
	mov.u32 	%r124, %r143;
$L__BB3_2:
	mul.wide.s32 	%rd8, %r124, 4;
	add.s64 	%rd9, %rd2, %rd8;
	ld.global.f32 	%f41, [%rd9];
	max.f32 	%f194, %f194, %f41;
	add.s32 	%r124, %r124, %r4;
	setp.lt.s32 	%p2, %r124, %r63;
	@%p2 bra 	$L__BB3_2;
$L__BB3_3:
	mov.b32 	%r65, %f194;
	shfl.sync.down.b32	%r66|%p3, %r65, 16, 31, -1;
	mov.b32 	%f42, %r66;
	max.f32 	%f43, %f42, %f194;
	mov.b32 	%r67, %f43;
	shfl.sync.down.b32	%r68|%p4, %r67, 8, 31, -1;
	mov.b32 	%f44, %r68;
	max.f32 	%f45, %f44, %f43;
	mov.b32 	%r69, %f45;
	shfl.sync.down.b32	%r70|%p5, %r69, 4, 31, -1;
	mov.b32 	%f46, %r70;
	max.f32 	%f47, %f46, %f45;
	mov.b32 	%r71, %f47;
	shfl.sync.down.b32	%r72|%p6, %r71, 2, 31, -1;
	mov.b32 	%f48, %r72;
	max.f32 	%f49, %f48, %f47;
	mov.b32 	%r73, %f49;
	shfl.sync.down.b32	%r74|%p7, %r73, 1, 31, -1;
	mov.b32 	%f50, %r74;
	max.f32 	%f4, %f50, %f49;
	setp.ne.s32 	%p8, %r3, 0;
	@%p8 bra 	$L__BB3_5;
	shl.b32 	%r75, %r2, 2;
	mov.u32 	%r76, shared;
	add.s32 	%r77, %r76, %r75;
	st.shared.f32 	[%r77], %f4;
$L__BB3_5:
	bar.sync 	0;
	setp.ne.s32 	%p9, %r143, 0;
	@%p9 bra 	$L__BB3_21;
	ld.shared.f32 	%f203, [shared];
	setp.lt.u32 	%p10, %r4, 64;
	@%p10 bra 	$L__BB3_20;
	add.s32 	%r9, %r5, -1;
	add.s32 	%r79, %r5, -2;
	and.b32  	%r10, %r9, 15;
	setp.lt.u32 	%p11, %r79, 15;
	mov.b32 	%r129, 1;
	@%p11 bra 	$L__BB3_11;
	mov.u32 	%r82, shared;
	add.s32 	%r125, %r82, 32;
	and.b32  	%r83, %r9, -16;
	neg.s32 	%r127, %r83;
	mov.b32 	%r126, 0;
$L__BB3_9:
	.pragma "nounroll";
	ld.shared.f32 	%f52, [%r125+-28];
	max.f32 	%f53, %f203, %f52;
	ld.shared.v2.f32 	{%f54, %f55}, [%r125+-24];
	max.f32 	%f56, %f53, %f54;
	max.f32 	%f57, %f56, %f55;
	ld.shared.v4.f32 	{%f58, %f59, %f60, %f61}, [%r125+-16];
	max.f32 	%f62, %f57, %f58;
	max.f32 	%f63, %f62, %f59;
	max.f32 	%f64, %f63, %f60;
	max.f32 	%f65, %f64, %f61;
	ld.shared.v4.f32 	{%f66, %f67, %f68, %f69}, [%r125];
	max.f32 	%f70, %f65, %f66;
	max.f32 	%f71, %f70, %f67;
	max.f32 	%f72, %f71, %f68;
	max.f32 	%f73, %f72, %f69;
	ld.shared.v4.f32 	{%f74, %f75, %f76, %f77}, [%r125+16];
	max.f32 	%f78, %f73, %f74;
	max.f32 	%f79, %f78, %f75;
	max.f32 	%f80, %f79, %f76;
	max.f32 	%f81, %f80, %f77;
	ld.shared.f32 	%f82, [%r125+32];
	max.f32 	%f203, %f81, %f82;
	add.s32 	%r127, %r127, 16;
	add.s32 	%r126, %r126, 16;
	add.s32 	%r125, %r125, 64;
	setp.ne.s32 	%p12, %r127, 0;
	@%p12 bra 	$L__BB3_9;
	add.s32 	%r129, %r126, 1;
$L__BB3_11:
	setp.eq.s32 	%p13, %r10, 0;
	@%p13 bra 	$L__BB3_20;
	and.b32  	%r20, %r9, 7;
	setp.lt.u32 	%p14, %r10, 8;
	@%p14 bra 	$L__BB3_14;
	shl.b32 	%r84, %r129, 2;
	mov.u32 	%r85, shared;
	add.s32 	%r86, %r85, %r84;
	ld.shared.f32 	%f84, [%r86];
	max.f32 	%f85, %f203, %f84;
	ld.shared.f32 	%f86, [%r86+4];
	max.f32 	%f87, %f85, %f86;
	ld.shared.f32 	%f88, [%r86+8];
	max.f32 	%f89, %f87, %f88;
	ld.shared.f32 	%f90, [%r86+12];
	max.f32 	%f91, %f89, %f90;
	ld.shared.f32 	%f92, [%r86+16];
	max.f32 	%f93, %f91, %f92;
	ld.shared.f32 	%f94, [%r86+20];
	max.f32 	%f95, %f93, %f94;
	ld.shared.f32 	%f96, [%r86+24];
	max.f32 	%f97, %f95, %f96;
	ld.shared.f32 	%f98, [%r86+28];
	max.f32 	%f203, %f97, %f98;
	add.s32 	%r129, %r129, 8;
$L__BB3_14:
	setp.eq.s32 	%p15, %r20, 0;
	@%p15 bra 	$L__BB3_20;
	and.b32  	%r23, %r9, 3;
	setp.lt.u32 	%p16, %r20, 4;
	@%p16 bra 	$L__BB3_17;
	shl.b32 	%r87, %r129, 2;
	mov.u32 	%r88, shared;
	add.s32 	%r89, %r88, %r87;
	ld.shared.f32 	%f100, [%r89];
	max.f32 	%f101, %f203, %f100;
	ld.shared.f32 	%f102, [%r89+4];
	max.f32 	%f103, %f101, %f102;
	ld.shared.f32 	%f104, [%r89+8];
	max.f32 	%f105, %f103, %f104;
	ld.shared.f32 	%f106, [%r89+12];
	max.f32 	%f203, %f105, %f106;
	add.s32 	%r129, %r129, 4;
$L__BB3_17:
	setp.eq.s32 	%p17, %r23, 0;
	@%p17 bra 	$L__BB3_20;
	shl.b32 	%r90, %r129, 2;
	mov.u32 	%r91, shared;
	add.s32 	%r132, %r91, %r90;
	neg.s32 	%r131, %r23;
$L__BB3_19:
	.pragma "nounroll";
	ld.shared.f32 	%f107, [%r132];
	max.f32 	%f203, %f203, %f107;
	add.s32 	%r132, %r132, 4;
	add.s32 	%r131, %r131, 1;
	setp.ne.s32 	%p18, %r131, 0;
	@%p18 bra 	$L__BB3_19;
$L__BB3_20:
	st.shared.f32 	[shared], %f203;
$L__BB3_21:
	setp.ge.s32 	%p19, %r143, %r63;
	bar.sync 	0;
	@%p19 bra 	$L__BB3_24;
	ld.shared.f32 	%f19, [shared];
	mov.u32 	%r133, %r143;
$L__BB3_23:
	mul.wide.s32 	%rd10, %r133, 4;
	add.s64 	%rd11, %rd2, %rd10;
	ld.global.f32 	%f108, [%rd11];
	sub.f32 	%f109, %f108, %f19;
	fma.rn.f32 	%f110, %f109, 0f3BBB989D, 0f3F000000;
	cvt.sat.f32.f32 	%f111, %f110;
	mov.f32 	%f112, 0f4B400001;
	mov.f32 	%f113, 0f437C0000;
	fma.rm.f32 	%f114, %f111, %f113, %f112;
	add.f32 	%f115, %f114, 0fCB40007F;
	neg.f32 	%f116, %f115;
	fma.rn.f32 	%f117, %f109, 0f3FB8AA3B, %f116;
	fma.rn.f32 	%f118, %f109, 0f32A57060, %f117;
	mov.b32 	%r92, %f114;
	shl.b32 	%r93, %r92, 23;
	mov.b32 	%f119, %r93;
	ex2.approx.ftz.f32 	%f120, %f118;
	mul.f32 	%f121, %f120, %f119;
	add.s32 	%r94, %r133, %r6;
	mul.wide.s32 	%rd12, %r94, 4;
	add.s64 	%rd13, %rd1, %rd12;
	st.global.f32 	[%rd13], %f121;
	add.s32 	%r133, %r133, %r4;
	setp.lt.s32 	%p20, %r133, %r63;
	@%p20 bra 	$L__BB3_23;
$L__BB3_24:
	setp.ge.s32 	%p21, %r143, %r63;
	add.s64 	%rd3, %rd1, %rd7;
	mov.f32 	%f205, 0f00000000;
	@%p21 bra 	$L__BB3_27;
	mov.f32 	%f205, 0f00000000;
	mov.u32 	%r134, %r143;
$L__BB3_26:
	mul.wide.s32 	%rd15, %r134, 4;
	add.s64 	%rd16, %rd3, %rd15;
	ld.global.f32 	%f124, [%rd16];
	add.f32 	%f205, %f205, %f124;
	add.s32 	%r134, %r134, %r4;
	setp.lt.s32 	%p22, %r134, %r63;
	@%p22 bra 	$L__BB3_26;
$L__BB3_27:
	shl.b32 	%r95, %r5, 2;
	mov.u32 	%r96, shared;
	add.s32 	%r36, %r96, %r95;
	setp.ne.s32 	%p23, %r3, 0;
	mov.b32 	%r97, %f205;
	shfl.sync.down.b32	%r98|%p24, %r97, 16, 31, -1;
	mov.b32 	%f125, %r98;
	add.f32 	%f126, %f205, %f125;
	mov.b32 	%r99, %f126;
	shfl.sync.down.b32	%r100|%p25, %r99, 8, 31, -1;
	mov.b32 	%f127, %r100;
	add.f32 	%f128, %f126, %f127;
	mov.b32 	%r101, %f128;
	shfl.sync.down.b32	%r102|%p26, %r101, 4, 31, -1;
	mov.b32 	%f129, %r102;
	add.f32 	%f130, %f128, %f129;
	mov.b32 	%r103, %f130;
	shfl.sync.down.b32	%r104|%p27, %r103, 2, 31, -1;
	mov.b32 	%f131, %r104;
	add.f32 	%f132, %f130, %f131;
	mov.b32 	%r105, %f132;
	shfl.sync.down.b32	%r106|%p28, %r105, 1, 31, -1;
	mov.b32 	%f133, %r106;
	add.f32 	%f23, %f132, %f133;
	@%p23 bra 	$L__BB3_29;
	shl.b32 	%r107, %r2, 2;
	add.s32 	%r108, %r36, %r107;
	st.shared.f32 	[%r108], %f23;
$L__BB3_29:
	setp.ne.s32 	%p29, %r143, 0;
	bar.sync 	0;
	@%p29 bra 	$L__BB3_45;
	ld.shared.f32 	%f214, [%r36];
	setp.lt.u32 	%p30, %r4, 64;
	@%p30 bra 	$L__BB3_44;
	add.s32 	%r37, %r5, -1;
	add.s32 	%r110, %r5, -2;
	and.b32  	%r38, %r37, 15;
	setp.lt.u32 	%p31, %r110, 15;
	mov.b32 	%r139, 1;
	@%p31 bra 	$L__BB3_35;
	and.b32  	%r112, %r37, -16;
	neg.s32 	%r137, %r112;
	add.s32 	%r115, %r95, %r96;
	add.s32 	%r135, %r115, 32;
	mov.b32 	%r136, 0;
$L__BB3_33:
	.pragma "nounroll";
	ld.shared.f32 	%f135, [%r135+-28];
	add.f32 	%f136, %f214, %f135;
	ld.shared.f32 	%f137, [%r135+-24];
	add.f32 	%f138, %f136, %f137;
	ld.shared.f32 	%f139, [%r135+-20];
	add.f32 	%f140, %f138, %f139;
	ld.shared.f32 	%f141, [%r135+-16];
	add.f32 	%f142, %f140, %f141;
	ld.shared.f32 	%f143, [%r135+-12];
	add.f32 	%f144, %f142, %f143;
	ld.shared.f32 	%f145, [%r135+-8];
	add.f32 	%f146, %f144, %f145;
	ld.shared.f32 	%f147, [%r135+-4];
	add.f32 	%f148, %f146, %f147;
	ld.shared.f32 	%f149, [%r135];
	add.f32 	%f150, %f148, %f149;
	ld.shared.f32 	%f151, [%r135+4];
	add.f32 	%f152, %f150, %f151;
	ld.shared.f32 	%f153, [%r135+8];
	add.f32 	%f154, %f152, %f153;
	ld.shared.f32 	%f155, [%r135+12];
	add.f32 	%f156, %f154, %f155;
	ld.shared.f32 	%f157, [%r135+16];
	add.f32 	%f158, %f156, %f157;
	ld.shared.f32 	%f159, [%r135+20];
	add.f32 	%f160, %f158, %f159;
	ld.shared.f32 	%f161, [%r135+24];
	add.f32 	%f162, %f160, %f161;
	ld.shared.f32 	%f163, [%r135+28];
	add.f32 	%f164, %f162, %f163;
	ld.shared.f32 	%f165, [%r135+32];
	add.f32 	%f214, %f164, %f165;
	add.s32 	%r137, %r137, 16;
	add.s32 	%r136, %r136, 16;
	add.s32 	%r135, %r135, 64;
	setp.ne.s32 	%p32, %r137, 0;
	@%p32 bra 	$L__BB3_33;
	add.s32 	%r139, %r136, 1;
$L__BB3_35:
	setp.eq.s32 	%p33, %r38, 0;
	@%p33 bra 	$L__BB3_44;
	and.b32  	%r49, %r37, 7;
	setp.lt.u32 	%p34, %r38, 8;
	@%p34 bra 	$L__BB3_38;
	shl.b32 	%r116, %r139, 2;
	add.s32 	%r117, %r36, %r116;
	ld.shared.f32 	%f167, [%r117];
	add.f32 	%f168, %f214, %f167;
	ld.shared.f32 	%f169, [%r117+4];
	add.f32 	%f170, %f168, %f169;
	ld.shared.f32 	%f171, [%r117+8];
	add.f32 	%f172, %f170, %f171;
	ld.shared.f32 	%f173, [%r117+12];
	add.f32 	%f174, %f172, %f173;
	ld.shared.f32 	%f175, [%r117+16];
	add.f32 	%f176, %f174, %f175;
	ld.shared.f32 	%f177, [%r117+20];
	add.f32 	%f178, %f176, %f177;
	ld.shared.f32 	%f179, [%r117+24];
	add.f32 	%f180, %f178, %f179;
	ld.shared.f32 	%f181, [%r117+28];
	add.f32 	%f214, %f180, %f181;
	add.s32 	%r139, %r139, 8;
$L__BB3_38:
	setp.eq.s32 	%p35, %r49, 0;
	@%p35 bra 	$L__BB3_44;
	and.b32  	%r52, %r37, 3;
	setp.lt.u32 	%p36, %r49, 4;
	@%p36 bra 	$L__BB3_41;
	shl.b32 	%r118, %r139, 2;
	add.s32 	%r119, %r36, %r118;
	ld.shared.f32 	%f183, [%r119];
	add.f32 	%f184, %f214, %f183;
	ld.shared.f32 	%f185, [%r119+4];
	add.f32 	%f186, %f184, %f185;
	ld.shared.f32 	%f187, [%r119+8];
	add.f32 	%f188, %f186, %f187;
	ld.shared.f32 	%f189, [%r119+12];
	add.f32 	%f214, %f188, %f189;
	add.s32 	%r139, %r139, 4;
$L__BB3_41:
	setp.eq.s32 	%p37, %r52, 0;
	@%p37 bra 	$L__BB3_44;
	shl.b32 	%r120, %r139, 2;
	add.s32 	%r122, %r120, %r95;
	add.s32 	%r142, %r96, %r122;
	neg.s32 	%r141, %r52;
$L__BB3_43:
	.pragma "nounroll";
	ld.shared.f32 	%f190, [%r142];
	add.f32 	%f214, %f214, %f190;
	add.s32 	%r142, %r142, 4;
	add.s32 	%r141, %r141, 1;
	setp.ne.s32 	%p38, %r141, 0;
	@%p38 bra 	$L__BB3_43;
$L__BB3_44:
	st.shared.f32 	[%r36], %f214;
$L__BB3_45:
	setp.ge.s32 	%p39, %r143, %r63;
	bar.sync 	0;
	@%p39 bra 	$L__BB3_48;
	ld.shared.f32 	%f38, [%r36];
$L__BB3_47:
	mul.wide.s32 	%rd17, %r143, 4;
	add.s64 	%rd18, %rd3, %rd17;
	ld.global.f32 	%f191, [%rd18];
	div.rn.f32 	%f192, %f191, %f38;
	st.global.f32 	[%rd18], %f192;
	add.s32 	%r143, %r143, %r4;
	setp.lt.s32 	%p40, %r143, %r63;
	@%p40 bra 	$L__BB3_47;
$L__BB3_48:
	ret;

}


// ===== COMPILED SASS (sm_100) =====

	.target	sm_100

	.elftype	@"ET_EXEC"


//--------------------- .note.nv.tkinfo           --------------------------
	.section	.note.nv.tkinfo,"",@"SHT_NOTE"
	.sectionflags	@"SHF_NOTE_NV_TKINFO"
	.tkinfo
        /*0018*/ 	.word	0x00000002
        /*0030*/ 	.string	""
        /*0030*/ 	.string	"ptxas"
        /*0030*/ 	.string	"Cuda compilation tools, release 13.0, V13.0.88"
        /*0030*/ 	.string	"Build cuda_13.0.r13.0/compiler.36424714_0"
        /*0030*/ 	.string	"-arch sm_100 -m 64 "



//--------------------- .note.nv.cuinfo           --------------------------
	.section	.note.nv.cuinfo,"",@"SHT_NOTE"
	.sectionflags	@"SHF_NOTE_NV_CUINFO"
        /*0018*/ 	.short	0x0002
        /*001a*/ 	.short	0x0064
        /*001c*/ 	.short	0x0082
	.zero		2


//--------------------- .nv.info                  --------------------------
	.section	.nv.info,"",@"SHT_CUDA_INFO"
	.align	4


	//----- nvinfo : EIATTR_REGCOUNT
	.align		4
        /*0000*/ 	.byte	0x04, 0x2f
        /*0002*/ 	.short	(.L_1 - .L_0)
	.align		4
.L_0:
        /*0004*/ 	.word	index@(_Z23softmax_forward_kernel1PfPKfii)
        /*0008*/ 	.word	0x00000020


	//----- nvinfo : EIATTR_FRAME_SIZE
	.align		4
.L_1:
        /*000c*/ 	.byte	0x04, 0x11
        /*000e*/ 	.short	(.L_3 - .L_2)
	.align		4
.L_2:
        /*0010*/ 	.word	index@($__internal_3_$__cuda_sm3x_div_rn_noftz_f32_slowpath)
        /*0014*/ 	.word	0x00000000


	//----- nvinfo : EIATTR_FRAME_SIZE
	.align		4
.L_3:
        /*0018*/ 	.byte	0x04, 0x11
        /*001a*/ 	.short	(.L_5 - .L_4)
	.align		4
.L_4:
        /*001c*/ 	.word	index@(_Z23softmax_forward_kernel1PfPKfii)
        /*0020*/ 	.word	0x00000000


	//----- nvinfo : EIATTR_REGCOUNT
	.align		4
.L_5:
        /*0024*/ 	.byte	0x04, 0x2f
        /*0026*/ 	.short	(.L_7 - .L_6)
	.align		4
.L_6:
        /*0028*/ 	.word	index@(_Z23softmax_forward_kernel2PfPKfii)
        /*002c*/ 	.word	0x0000001e


	//----- nvinfo : EIATTR_FRAME_SIZE
	.align		4
.L_7:
        /*0030*/ 	.byte	0x04, 0x11
        /*0032*/ 	.short	(.L_9 - .L_8)
	.align		4
.L_8:
        /*0034*/ 	.word	index@($__internal_2_$__cuda_sm3x_div_rn_noftz_f32_slowpath)
        /*0038*/ 	.word	0x00000000


	//----- nvinfo : EIATTR_FRAME_SIZE
	.align		4
.L_9:
        /*003c*/ 	.byte	0x04, 0x11
        /*003e*/ 	.short	(.L_11 - .L_10)
	.align		4
.L_10:
        /*0040*/ 	.word	index@(_Z23softmax_forward_kernel2PfPKfii)
        /*0044*/ 	.word	0x00000000


	//----- nvinfo : EIATTR_REGCOUNT
	.align		4
.L_11:
        /*0048*/ 	.byte	0x04, 0x2f
        /*004a*/ 	.short	(.L_13 - .L_12)
	.align		4
.L_12:
        /*004c*/ 	.word	index@(_Z23softmax_forward_kernel3PfPKfii)
        /*0050*/ 	.word	0x00000016


	//----- nvinfo : EIATTR_FRAME_SIZE
	.align		4
.L_13:
        /*0054*/ 	.byte	0x04, 0x11
        /*0056*/ 	.short	(.L_15 - .L_14)
	.align		4
.L_14:
        /*0058*/ 	.word	index@($__internal_1_$__cuda_sm3x_div_rn_noftz_f32_slowpath)
        /*005c*/ 	.word	0x00000000


	//----- nvinfo : EIATTR_FRAME_SIZE
	.align		4
.L_15:
        /*0060*/ 	.byte	0x04, 0x11
        /*0062*/ 	.short	(.L_17 - .L_16)
	.align		4
.L_16:
        /*0064*/ 	.word	index@(_Z23softmax_forward_kernel3PfPKfii)
        /*0068*/ 	.word	0x00000000


	//----- nvinfo : EIATTR_REGCOUNT
	.align		4
.L_17:
        /*006c*/ 	.byte	0x04, 0x2f
        /*006e*/ 	.short	(.L_19 - .L_18)
	.align		4
.L_18:
        /*0070*/ 	.word	index@(_Z23softmax_forward_kernel4PfPKfii)
        /*0074*/ 	.word	0x0000001e


	//----- nvinfo : EIATTR_FRAME_SIZE
	.align		4
.L_19:
        /*0078*/ 	.byte	0x04, 0x11
        /*007a*/ 	.short	(.L_21 - .L_20)
	.align		4
.L_20:
        /*007c*/ 	.word	index@($__internal_0_$__cuda_sm3x_div_rn_noftz_f32_slowpath)
        /*0080*/ 	.word	0x00000000


	//----- nvinfo : EIATTR_FRAME_SIZE
	.align		4
.L_21:
        /*0084*/ 	.byte	0x04, 0x11
        /*0086*/ 	.short	(.L_23 - .L_22)
	.align		4
.L_22:
        /*0088*/ 	.word	index@(_Z23softmax_forward_kernel4PfPKfii)
        /*008c*/ 	.word	0x00000000


	//----- nvinfo : EIATTR_MIN_STACK_SIZE
	.align		4
.L_23:
        /*0090*/ 	.byte	0x04, 0x12
        /*0092*/ 	.short	(.L_25 - .L_24)
	.align		4
.L_24:
        /*0094*/ 	.word	index@(_Z23softmax_forward_kernel4PfPKfii)
        /*0098*/ 	.word	0x00000000


	//----- nvinfo : EIATTR_MIN_STACK_SIZE
	.align		4
.L_25:
        /*009c*/ 	.byte	0x04, 0x12
        /*009e*/ 	.short	(.L_27 - .L_26)
	.align		4
.L_26:
        /*00a0*/ 	.word	index@(_Z23softmax_forward_kernel3PfPKfii)
        /*00a4*/ 	.word	0x00000000


	//----- nvinfo : EIATTR_MIN_STACK_SIZE
	.align		4
.L_27:
        /*00a8*/ 	.byte	0x04, 0x12
        /*00aa*/ 	.short	(.L_29 - .L_28)
	.align		4
.L_28:
        /*00ac*/ 	.word	index@(_Z23softmax_forward_kernel2PfPKfii)
        /*00b0*/ 	.word	0x00000000


	//----- nvinfo : EIATTR_MIN_STACK_SIZE
	.align		4
.L_29:
        /*00b4*/ 	.byte	0x04, 0x12
        /*00b6*/ 	.short	(.L_31 - .L_30)
	.align		4
.L_30:
        /*00b8*/ 	.word	index@(_Z23softmax_forward_kernel1PfPKfii)
        /*00bc*/ 	.word	0x00000000
.L_31:


//--------------------- .nv.compat                --------------------------
	.section	.nv.compat,"",@"SHT_CUDA_COMPAT_INFO"
	.align	4
        /*0000*/ 	.byte	0x02, 0x09, 0x00, 0x00, 0x02, 0x02, 0x01, 0x00, 0x02, 0x05, 0x05, 0x00, 0x03, 0x07, 0x01, 0x01
        /*0010*/ 	.byte	0x02, 0x03, 0x00, 0x00, 0x02, 0x06, 0x01, 0x00, 0x04, 0x0b, 0x08, 0x00, 0x01, 0x00, 0x00, 0x00
        /*0020*/ 	.byte	0x00, 0x00, 0x00, 0x00


//--------------------- .nv.info._Z23softmax_forward_kernel4PfPKfii --------------------------
	.section	.nv.info._Z23softmax_forward_kernel4PfPKfii,"",@"SHT_CUDA_INFO"
	.sectionflags	@""
	.align	4


	//----- nvinfo : EIATTR_CUDA_API_VERSION
	.align		4
        /*0000*/ 	.byte	0x04, 0x37
        /*0002*/ 	.short	(.L_33 - .L_32)
.L_32:
        /*0004*/ 	.word	0x00000082


	//----- nvinfo : EIATTR_KPARAM_INFO
	.align		4
.L_33:
        /*0008*/ 	.byte	0x04, 0x17
        /*000a*/ 	.short	(.L_35 - .L_34)
.L_34:
        /*000c*/ 	.word	0x00000000
        /*0010*/ 	.short	0x0003
        /*0012*/ 	.short	0x0014
        /*0014*/ 	.byte	0x00, 0xf0, 0x11, 0x00


	//----- nvinfo : EIATTR_KPARAM_INFO
	.align		4
.L_35:
        /*0018*/ 	.byte	0x04, 0x17
        /*001a*/ 	.short	(.L_37 - .L_36)
.L_36:
        /*001c*/ 	.word	0x00000000
        /*0020*/ 	.short	0x0002
        /*0022*/ 	.short	0x0010
        /*0024*/ 	.byte	0x00, 0xf0, 0x11, 0x00


	//----- nvinfo : EIATTR_KPARAM_INFO
	.align		4
.L_37:
        /*0028*/ 	.byte	0x04, 0x17
        /*002a*/ 	.short	(.L_39 - .L_38)
.L_38:
        /*002c*/ 	.word	0x00000000
        /*0030*/ 	.short	0x0001
        /*0032*/ 	.short	0x0008
        /*0034*/ 	.byte	0x00, 0xf5, 0x21, 0x00


	//----- nvinfo : EIATTR_KPARAM_INFO
	.align		4
.L_39:
        /*0038*/ 	.byte	0x04, 0x17
        /*003a*/ 	.short	(.L_41 - .L_40)
.L_40:
        /*003c*/ 	.word	0x00000000
        /*0040*/ 	.short	0x0000
        /*0042*/ 	.short	0x0000
        /*0044*/ 	.byte	0x00, 0xf5, 0x21, 0x00


	//----- nvinfo : EIATTR_SPARSE_MMA_MASK
	.align		4
.L_41:
        /*0048*/ 	.byte	0x03, 0x50
        /*004a*/ 	.short	0x0000


	//----- nvinfo : EIATTR_MAXREG_COUNT
	.align		4
        /*004c*/ 	.byte	0x03, 0x1b
        /*004e*/ 	.short	0x00ff


	//----- nvinfo : EIATTR_NUM_BARRIERS
	.align		4
        /*0050*/ 	.byte	0x02, 0x4c
        /*0052*/ 	.byte	0x01
	.zero		1


	//----- nvinfo : EIATTR_MERCURY_ISA_VERSION
	.align		4
        /*0054*/ 	.byte	0x03, 0x5f
        /*0056*/ 	.short	0x0101


	//----- nvinfo : EIATTR_UNUSED_LOAD_BYTE_OFFSET
	.align		4
        /*0058*/ 	.byte	0x04, 0x44
        /*005a*/ 	.short	(.L_43 - .L_42)


	//   ....[0]....
.L_42:
        /*005c*/ 	.word	0x000003d0
        /*0060*/ 	.word	0x0000fff0


	//----- nvinfo : EIATTR_COOP_GROUP_MASK_REGIDS
	.align		4
.L_43:
        /*0064*/ 	.byte	0x04, 0x29
        /*0066*/ 	.short	(.L_45 - .L_44)


	//   ....[0]....
.L_44:
        /*0068*/ 	.word	0xffffffff


	//   ....[1]....
        /*006c*/ 	.word	0xffffffff


	//   ....[2]....
        /*0070*/ 	.word	0xffffffff


	//   ....[3]....
        /*0074*/ 	.word	0xffffffff


	//   ....[4]....
        /*0078*/ 	.word	0xffffffff


	//   ....[5]....
        /*007c*/ 	.word	0xffffffff


	//   ....[6]....
        /*0080*/ 	.word	0xffffffff


	//   ....[7]....
        /*0084*/ 	.word	0xffffffff


	//   ....[8]....
        /*0088*/ 	.word	0xffffffff


	//   ....[9]....
        /*008c*/ 	.word	0xffffffff


	//----- nvinfo : EIATTR_COOP_GROUP_INSTR_OFFSETS
	.align		4
.L_45:
        /*0090*/ 	.byte	0x04, 0x28
        /*0092*/ 	.short	(.L_47 - .L_46)


	//   ....[0]....
.L_46:
        /*0094*/ 	.word	0x00000160


	//   ....[1]....
        /*0098*/ 	.word	0x000001b0


	//   ....[2]....
        /*009c*/ 	.word	0x000001e0


	//   ....[3]....
        /*00a0*/ 	.word	0x00000230


	//   ....[4]....
        /*00a4*/ 	.word	0x00000280


	//   ....[5]....
        /*00a8*/ 	.word	0x00000a90


	//   ....[6]....
        /*00ac*/ 	.word	0x00000af0


	//   ....[7]....
        /*00b0*/ 	.word	0x00000b10


	//   ....[8]....
        /*00b4*/ 	.word	0x00000b40


	//   ....[9]....
        /*00b8*/ 	.word	0x00000b80


	//----- nvinfo : EIATTR_VRC_CTA_INIT_COUNT
	.align		4
.L_47:
        /*00bc*/ 	.byte	0x02, 0x4a
	.zero		1
	.zero		1


	//----- nvinfo : EIATTR_EXIT_INSTR_OFFSETS
	.align		4
        /*00c0*/ 	.byte	0x04, 0x1c
        /*00c2*/ 	.short	(.L_49 - .L_48)


	//   ....[0]....
.L_48:
        /*00c4*/ 	.word	0x00001260


	//   ....[1]....
        /*00c8*/ 	.word	0x000013c0


	//----- nvinfo : EIATTR_CRS_STACK_SIZE
	.align		4
.L_49:
        /*00cc*/ 	.byte	0x04, 0x1e
        /*00ce*/ 	.short	(.L_51 - .L_50)
.L_50:
        /*00d0*/ 	.word	0x00000000


	//----- nvinfo : EIATTR_CBANK_PARAM_SIZE
	.align		4
.L_51:
        /*00d4*/ 	.byte	0x03, 0x19
        /*00d6*/ 	.short	0x0018


	//----- nvinfo : EIATTR_PARAM_CBANK
	.align		4
        /*00d8*/ 	.byte	0x04, 0x0a
        /*00da*/ 	.short	(.L_53 - .L_52)
	.align		4
.L_52:
        /*00dc*/ 	.word	index@(.nv.constant0._Z23softmax_forward_kernel4PfPKfii)
        /*00e0*/ 	.short	0x0380
        /*00e2*/ 	.short	0x0018


	//----- nvinfo : EIATTR_SW_WAR
	.align		4
.L_53:
        /*00e4*/ 	.byte	0x04, 0x36
        /*00e6*/ 	.short	(.L_55 - .L_54)
.L_54:
        /*00e8*/ 	.word	0x00000008
.L_55:


//--------------------- .nv.info._Z23softmax_forward_kernel3PfPKfii --------------------------
	.section	.nv.info._Z23softmax_forward_kernel3PfPKfii,"",@"SHT_CUDA_INFO"
	.sectionflags	@""
	.align	4


	//----- nvinfo : EIATTR_CUDA_API_VERSION
	.align		4
        /*0000*/ 	.byte	0x04, 0x37
        /*0002*/ 	.short	(.L_57 - .L_56)
.L_56:
        /*0004*/ 	.word	0x00000082


	//----- nvinfo : EIATTR_KPARAM_INFO
	.align		4
.L_57:
        /*0008*/ 	.byte	0x04, 0x17
        /*000a*/ 	.short	(.L_59 - .L_58)
.L_58:
        /*000c*/ 	.word	0x00000000
        /*0010*/ 	.short	0x0003
        /*0012*/ 	.short	0x0014
        /*0014*/ 	.byte	0x00, 0xf0, 0x11, 0x00


	//----- nvinfo : EIATTR_KPARAM_INFO
	.align		4
.L_59:
        /*0018*/ 	.byte	0x04, 0x17
        /*001a*/ 	.short	(.L_61 - .L_60)
.L_60:
        /*001c*/ 	.word	0x00000000
        /*0020*/ 	.short	0x0002
        /*0022*/ 	.short	0x0010
        /*0024*/ 	.byte	0x00, 0xf0, 0x11, 0x00


	//----- nvinfo : EIATTR_KPARAM_INFO
	.align		4
.L_61:
        /*0028*/ 	.byte	0x04, 0x17
        /*002a*/ 	.short	(.L_63 - .L_62)
.L_62:
        /*002c*/ 	.word	0x00000000
        /*0030*/ 	.short	0x0001
        /*0032*/ 	.short	0x0008
        /*0034*/ 	.byte	0x00, 0xf5, 0x21, 0x00


	//----- nvinfo : EIATTR_KPARAM_INFO
	.align		4
.L_63:
        /*0038*/ 	.byte	0x04, 0x17
        /*003a*/ 	.short	(.L_65 - .L_64)
.L_64:
        /*003c*/ 	.word	0x00000000
        /*0040*/ 	.short	0x0000
        /*0042*/ 	.short	0x0000
        /*0044*/ 	.byte	0x00, 0xf5, 0x21, 0x00


	//----- nvinfo : EIATTR_SPARSE_MMA_MASK
	.align		4
.L_65:
        /*0048*/ 	.byte	0x03, 0x50
        /*004a*/ 	.short	0x0000


	//----- nvinfo : EIATTR_MAXREG_COUNT
	.align		4
        /*004c*/ 	.byte	0x03, 0x1b
        /*004e*/ 	.short	0x00ff


	//----- nvinfo : EIATTR_MERCURY_ISA_VERSION
	.align		4
        /*0050*/ 	.byte	0x03, 0x5f
        /*0052*/ 	.short	0x0101


	//----- nvinfo : EIATTR_COOP_GROUP_MASK_REGIDS
	.align		4
        /*0054*/ 	.byte	0x04, 0x29
        /*0056*/ 	.short	(.L_67 - .L_66)


	//   ....[0]....
.L_66:
        /*0058*/ 	.word	0xffffffff


	//   ....[1]....
        /*005c*/ 	.word	0xffffffff


	//   ....[2]....
        /*0060*/ 	.word	0xffffffff


	//   ....[3]....
        /*0064*/ 	.word	0xffffffff


	//   ....[4]....
        /*0068*/ 	.word	0xffffffff


	//   ....[5]....
        /*006c*/ 	.word	0xffffffff


	//   ....[6]....
        /*0070*/ 	.word	0xffffffff


	//   ....[7]....
        /*0074*/ 	.word	0xffffffff


	//   ....[8]....
        /*0078*/ 	.word	0xffffffff


	//   ....[9]....
        /*007c*/ 	.word	0xffffffff


	//   ....[10]....
        /*0080*/ 	.word	0xffffffff


	//   ....[11]....
        /*0084*/ 	.word	0xffffffff


	//----- nvinfo : EIATTR_COOP_GROUP_INSTR_OFFSETS
	.align		4
.L_67:
        /*0088*/ 	.byte	0x04, 0x28
        /*008a*/ 	.short	(.L_69 - .L_68)


	//   ....[0]....
.L_68:
        /*008c*/ 	.word	0x00000160


	//   ....[1]....
        /*0090*/ 	.word	0x000001b0


	//   ....[2]....
        /*0094*/ 	.word	0x000001d0


	//   ....[3]....
        /*0098*/ 	.word	0x000001f0


	//   ....[4]....
        /*009c*/ 	.word	0x00000220


	//   ....[5]....
        /*00a0*/ 	.word	0x00000250


	//   ....[6]....
        /*00a4*/ 	.word	0x000004b0


	//   ....[7]....
        /*00a8*/ 	.word	0x000004e0


	//   ....[8]....
        /*00ac*/ 	.word	0x00000500


	//   ....[9]....
        /*00b0*/ 	.word	0x00000520


	//   ....[10]....
        /*00b4*/ 	.word	0x00000540


	//   ....[11]....
        /*00b8*/ 	.word	0x00000560


	//----- nvinfo : EIATTR_VRC_CTA_INIT_COUNT
	.align		4
.L_69:
        /*00bc*/ 	.byte	0x02, 0x4a
	.zero		1
	.zero		1


	//----- nvinfo : EIATTR_EXIT_INSTR_OFFSETS
	.align		4
        /*00c0*/ 	.byte	0x04, 0x1c
        /*00c2*/ 	.short	(.L_71 - .L_70)


	//   ....[0]....
.L_70:
        /*00c4*/ 	.word	0x00000570


	//   ....[1]....
        /*00c8*/ 	.word	0x000006d0


	//----- nvinfo : EIATTR_CRS_STACK_SIZE
	.align		4
.L_71:
        /*00cc*/ 	.byte	0x04, 0x1e
        /*00ce*/ 	.short	(.L_73 - .L_72)
.L_72:
        /*00d0*/ 	.word	0x00000000


	//----- nvinfo : EIATTR_CBANK_PARAM_SIZE
	.align		4
.L_73:
        /*00d4*/ 	.byte	0x03, 0x19
        /*00d6*/ 	.short	0x0018


	//----- nvinfo : EIATTR_PARAM_CBANK
	.align		4
        /*00d8*/ 	.byte	0x04, 0x0a
        /*00da*/ 	.short	(.L_75 - .L_74)
	.align		4
.L_74:
        /*00dc*/ 	.word	index@(.nv.constant0._Z23softmax_forward_kernel3PfPKfii)
        /*00e0*/ 	.short	0x0380
        /*00e2*/ 	.short	0x0018


	//----- nvinfo : EIATTR_SW_WAR
	.align		4
.L_75:
        /*00e4*/ 	.byte	0x04, 0x36
        /*00e6*/ 	.short	(.L_77 - .L_76)
.L_76:
        /*00e8*/ 	.word	0x00000008
.L_77:


//--------------------- .nv.info._Z23softmax_forward_kernel2PfPKfii --------------------------
	.section	.nv.info._Z23softmax_forward_kernel2PfPKfii,"",@"SHT_CUDA_INFO"
	.sectionflags	@""
	.align	4


	//----- nvinfo : EIATTR_CUDA_API_VERSION
	.align		4
        /*0000*/ 	.byte	0x04, 0x37
        /*0002*/ 	.short	(.L_79 - .L_78)
.L_78:
        /*0004*/ 	.word	0x00000082


	//----- nvinfo : EIATTR_KPARAM_INFO
	.align		4
.L_79:
        /*0008*/ 	.byte	0x04, 0x17
        /*000a*/ 	.short	(.L_81 - .L_80)
.L_80:
        /*000c*/ 	.word	0x00000000
        /*0010*/ 	.short	0x0003
        /*0012*/ 	.short	0x0014
        /*0014*/ 	.byte	0x00, 0xf0, 0x11, 0x00


	//----- nvinfo : EIATTR_KPARAM_INFO
	.align		4
.L_81:
        /*0018*/ 	.byte	0x04, 0x17
        /*001a*/ 	.short	(.L_83 - .L_82)
.L_82:
        /*001c*/ 	.word	0x00000000
        /*0020*/ 	.short	0x0002
        /*0022*/ 	.short	0x0010
        /*0024*/ 	.byte	0x00, 0xf0, 0x11, 0x00


	//----- nvinfo : EIATTR_KPARAM_INFO
	.align		4
.L_83:
        /*0028*/ 	.byte	0x04, 0x17
        /*002a*/ 	.short	(.L_85 - .L_84)
.L_84:
        /*002c*/ 	.word	0x00000000
        /*0030*/ 	.short	0x0001
        /*0032*/ 	.short	0x0008
        /*0034*/ 	.byte	0x00, 0xf5, 0x21, 0x00


	//----- nvinfo : EIATTR_KPARAM_INFO
	.align		4
.L_85:
        /*0038*/ 	.byte	0x04, 0x17
        /*003a*/ 	.short	(.L_87 - .L_86)
.L_86:
        /*003c*/ 	.word	0x00000000
        /*0040*/ 	.short	0x0000
        /*0042*/ 	.short	0x0000
        /*0044*/ 	.byte	0x00, 0xf5, 0x21, 0x00


	//----- nvinfo : EIATTR_SPARSE_MMA_MASK
	.align		4
.L_87:
        /*0048*/ 	.byte	0x03, 0x50
        /*004a*/ 	.short	0x0000


	//----- nvinfo : EIATTR_MAXREG_COUNT
	.align		4
        /*004c*/ 	.byte	0x03, 0x1b
        /*004e*/ 	.short	0x00ff


	//----- nvinfo : EIATTR_NUM_BARRIERS
	.align		4
        /*0050*/ 	.byte	0x02, 0x4c
        /*0052*/ 	.byte	0x01
	.zero		1


	//----- nvinfo : EIATTR_MERCURY_ISA_VERSION
	.align		4
        /*0054*/ 	.byte	0x03, 0x5f
        /*0056*/ 	.short	0x0101


	//----- nvinfo : EIATTR_VRC_CTA_INIT_COUNT
	.align		4
        /*0058*/ 	.byte	0x02, 0x4a
	.zero		1
	.zero		1


	//----- nvinfo : EIATTR_EXIT_INSTR_OFFSETS
	.align		4
        /*005c*/ 	.byte	0x04, 0x1c
        /*005e*/ 	.short	(.L_89 - .L_88)


	//   ....[0]....
.L_88:
        /*0060*/ 	.word	0x00001510


	//   ....[1]....
        /*0064*/ 	.word	0x000018d0


	//   ....[2]....
        /*0068*/ 	.word	0x00001df0


	//----- nvinfo : EIATTR_CRS_STACK_SIZE
	.align		4
.L_89:
        /*006c*/ 	.byte	0x04, 0x1e
        /*006e*/ 	.short	(.L_91 - .L_90)
.L_90:
        /*0070*/ 	.word	0x00000000


	//----- nvinfo : EIATTR_CBANK_PARAM_SIZE
	.align		4
.L_91:
        /*0074*/ 	.byte	0x03, 0x19
        /*0076*/ 	.short	0x0018


	//----- nvinfo : EIATTR_PARAM_CBANK
	.align		4
        /*0078*/ 	.byte	0x04, 0x0a
        /*007a*/ 	.short	(.L_93 - .L_92)
	.align		4
.L_92:
        /*007c*/ 	.word	index@(.nv.constant0._Z23softmax_forward_kernel2PfPKfii)
        /*0080*/ 	.short	0x0380
        /*0082*/ 	.short	0x0018


	//----- nvinfo : EIATTR_SW_WAR
	.align		4
.L_93:
        /*0084*/ 	.byte	0x04, 0x36
        /*0086*/ 	.short	(.L_95 - .L_94)
.L_94:
        /*0088*/ 	.word	0x00000008
.L_95:


//--------------------- .nv.info._Z23softmax_forward_kernel1PfPKfii --------------------------
	.section	.nv.info._Z23softmax_forward_kernel1PfPKfii,"",@"SHT_CUDA_INFO"
	.sectionflags	@""
	.align	4


	//----- nvinfo : EIATTR_CUDA_API_VERSION
	.align		4
        /*0000*/ 	.byte	0x04, 0x37
        /*0002*/ 	.short	(.L_97 - .L_96)
.L_96:
        /*0004*/ 	.word	0x00000082


	//----- nvinfo : EIATTR_KPARAM_INFO
	.align		4
.L_97:
        /*0008*/ 	.byte	0x04, 0x17
        /*000a*/ 	.short	(.L_99 - .L_98)
.L_98:
        /*000c*/ 	.word	0x00000000
        /*0010*/ 	.short	0x0003
        /*0012*/ 	.short	0x0014
        /*0014*/ 	.byte	0x00, 0xf0, 0x11, 0x00


	//----- nvinfo : EIATTR_KPARAM_INFO
	.align		4
.L_99:
        /*0018*/ 	.byte	0x04, 0x17
        /*001a*/ 	.short	(.L_101 - .L_100)
.L_100:
        /*001c*/ 	.word	0x00000000
        /*0020*/ 	.short	0x0002
        /*0022*/ 	.short	0x0010
        /*0024*/ 	.byte	0x00, 0xf0, 0x11, 0x00


	//----- nvinfo : EIATTR_KPARAM_INFO
	.align		4
.L_101:
        /*0028*/ 	.byte	0x04, 0x17
        /*002a*/ 	.short	(.L_103 - .L_102)
.L_102:
        /*002c*/ 	.word	0x00000000
        /*0030*/ 	.short	0x0001
        /*0032*/ 	.short	0x0008
        /*0034*/ 	.byte	0x00, 0xf5, 0x21, 0x00


	//----- nvinfo : EIATTR_KPARAM_INFO
	.align		4
.L_103:
        /*0038*/ 	.byte	0x04, 0x17
        /*003a*/ 	.short	(.L_105 - .L_104)
.L_104:
        /*003c*/ 	.word	0x00000000
        /*0040*/ 	.short	0x0000
        /*0042*/ 	.short	0x0000
        /*0044*/ 	.byte	0x00, 0xf5, 0x21, 0x00


	//----- nvinfo : EIATTR_SPARSE_MMA_MASK
	.align		4
.L_105:
        /*0048*/ 	.byte	0x03, 0x50
        /*004a*/ 	.short	0x0000


	//----- nvinfo : EIATTR_MAXREG_COUNT
	.align		4
        /*004c*/ 	.byte	0x03, 0x1b
        /*004e*/ 	.short	0x00ff


	//----- nvinfo : EIATTR_MERCURY_ISA_VERSION
	.align		4
        /*0050*/ 	.byte	0x03, 0x5f
        /*0052*/ 	.short	0x0101


	//----- nvinfo : EIATTR_VRC_CTA_INIT_COUNT
	.align		4
        /*0054*/ 	.byte	0x02, 0x4a
	.zero		1
	.zero		1


	//----- nvinfo : EIATTR_EXIT_INSTR_OFFSETS
	.align		4
        /*0058*/ 	.byte	0x04, 0x1c
        /*005a*/ 	.short	(.L_107 - .L_106)


	//   ....[0]....
.L_106:
        /*005c*/ 	.word	0x00000070


	//   ....[1]....
        /*0060*/ 	.word	0x00001890


	//   ....[2]....
        /*0064*/ 	.word	0x00002930


	//   ....[3]....
        /*0068*/ 	.word	0x00003170


	//   ....[4]....
        /*006c*/ 	.word	0x000035f0


	//   ....[5]....
        /*0070*/ 	.word	0x000037c0


	//----- nvinfo : EIATTR_CRS_STACK_SIZE
	.align		4
.L_107:
        /*0074*/ 	.byte	0x04, 0x1e
        /*0076*/ 	.short	(.L_109 - .L_108)
.L_108:
        /*0078*/ 	.word	0x00000000


	//----- nvinfo : EIATTR_CBANK_PARAM_SIZE
	.align		4
.L_109:
        /*007c*/ 	.byte	0x03, 0x19
        /*007e*/ 	.short	0x0018


	//----- nvinfo : EIATTR_PARAM_CBANK
	.align		4
        /*0080*/ 	.byte	0x04, 0x0a
        /*0082*/ 	.short	(.L_111 - .L_110)
	.align		4
.L_110:
        /*0084*/ 	.word	index@(.nv.constant0._Z23softmax_forward_kernel1PfPKfii)
        /*0088*/ 	.short	0x0380
        /*008a*/ 	.short	0x0018


	//----- nvinfo : EIATTR_SW_WAR
	.align		4
.L_111:
        /*008c*/ 	.byte	0x04, 0x36
        /*008e*/ 	.short	(.L_113 - .L_112)
.L_112:
        /*0090*/ 	.word	0x00000008
.L_113:


//--------------------- .nv.callgraph             --------------------------
	.section	.nv.callgraph,"",@"SHT_CUDA_CALLGRAPH"
	.align	4
	.sectionentsize	8
	.align		4
        /*0000*/ 	.word	0x00000000
	.align		4
        /*0004*/ 	.word	0xffffffff
	.align		4
        /*0008*/ 	.word	0x00000000
	.align		4
        /*000c*/ 	.word	0xfffffffe
	.align		4
        /*0010*/ 	.word	0x00000000
	.align		4
        /*0014*/ 	.word	0xfffffffd
	.align		4
        /*0018*/ 	.word	0x00000000
	.align		4
        /*001c*/ 	.word	0xfffffffc


//--------------------- .text._Z23softmax_forward_kernel4PfPKfii --------------------------
	.section	.text._Z23softmax_forward_kernel4PfPKfii,"ax",@progbits
	.align	128
        .global         _Z23softmax_forward_kernel4PfPKfii
        .type           _Z23softmax_forward_kernel4PfPKfii,@function
        .size           _Z23softmax_forward_kernel4PfPKfii,(.L_x_198 - _Z23softmax_forward_kernel4PfPKfii)
        .other          _Z23softmax_forward_kernel4PfPKfii,@"STO_CUDA_ENTRY STV_DEFAULT"
_Z23softmax_forward_kernel4PfPKfii:
.text._Z23softmax_forward_kernel4PfPKfii:
[----:B------:R-:W-:Y:S01]  /*0000*/  LDC R1, c[0x0][0x37c] ;  /* 0x0000df00ff017b82 */ /* 0x000fe20000000800 */
[----:B------:R-:W0:Y:S07]  /*0010*/  S2R R21, SR_TID.X ;  /* 0x0000000000157919 */ /* 0x000e2e0000002100 */
[----:B------:R-:W0:Y:S01]  /*0020*/  LDC R24, c[0x0][0x394] ;  /* 0x0000e500ff187b82 */ /* 0x000e220000000800 */
[----:B------:R-:W1:Y:S01]  /*0030*/  LDCU.64 UR8, c[0x0][0x358] ;  /* 0x00006b00ff0877ac */ /* 0x000e620008000a00 */
[----:B------:R-:W-:Y:S01]  /*0040*/  BSSY.RECONVERGENT B0, `(.L_x_0) ;  /* 0x0000011000007945 */ /* 0x000fe20003800200 */
[----:B------:R-:W-:-:S05]  /*0050*/  IMAD.MOV.U32 R6, RZ, RZ, -0x800000 ;  /* 0xff800000ff067424 */ /* 0x000fca00078e00ff */
[----:B------:R-:W2:Y:S08]  /*0060*/  S2UR UR4, SR_CTAID.X ;  /* 0x00000000000479c3 */ /* 0x000eb00000002500 */
[----:B------:R-:W3:Y:S08]  /*0070*/  LDC.64 R2, c[0x0][0x388] ;  /* 0x0000e200ff027b82 */ /* 0x000ef00000000a00 */
[----:B------:R-:W4:Y:S01]  /*0080*/  LDC R20, c[0x0][0x360] ;  /* 0x0000d800ff147b82 */ /* 0x000f220000000800 */
[----:B0-----:R-:W-:Y:S01]  /*0090*/  ISETP.GE.AND P0, PT, R21, R24, PT ;  /* 0x000000181500720c */ /* 0x001fe20003f06270 */
[----:B--2---:R-:W-:-:S04]  /*00a0*/  IMAD R23, R24, UR4, RZ ;  /* 0x0000000418177c24 */ /* 0x004fc8000f8e02ff */
[----:B---3--:R-:W-:-:S08]  /*00b0*/  IMAD.WIDE R2, R23, 0x4, R2 ;  /* 0x0000000417027825 */ /* 0x008fd000078e0202 */
[----:B-1----:R-:W-:Y:S05]  /*00c0*/  @P0 BRA `(.L_x_1) ;  /* 0x0000000000200947 */ /* 0x002fea0003800000 */
[----:B------:R-:W-:Y:S02]  /*00d0*/  IMAD.MOV.U32 R6, RZ, RZ, -0x800000 ;  /* 0xff800000ff067424 */ /* 0x000fe400078e00ff */
[----:B------:R-:W-:-:S07]  /*00e0*/  IMAD.MOV.U32 R7, RZ, RZ, R21 ;  /* 0x000000ffff077224 */ /* 0x000fce00078e0015 */
.L_x_2:
[----:B------:R-:W-:-:S06]  /*00f0*/  IMAD.WIDE R4, R7, 0x4, R2 ;  /* 0x0000000407047825 */ /* 0x000fcc00078e0202 */
[----:B------:R-:W2:Y:S01]  /*0100*/  LDG.E R5, desc[UR8][R4.64] ;  /* 0x0000000804057981 */ /* 0x000ea2000c1e1900 */
[----:B----4-:R-:W-:-:S05]  /*0110*/  IMAD.IADD R7, R20, 0x1, R7 ;  /* 0x0000000114077824 */ /* 0x010fca00078e0207 */
[----:B------:R-:W-:Y:S02]  /*0120*/  ISETP.GE.AND P0, PT, R7, R24, PT ;  /* 0x000000180700720c */ /* 0x000fe40003f06270 */
[----:B--2---:R-:W-:-:S11]  /*0130*/  FMNMX R6, R5, R6, !PT ;  /* 0x0000000605067209 */ /* 0x004fd60007800000 */
[----:B------:R-:W-:Y:S05]  /*0140*/  @!P0 BRA `(.L_x_2) ;  /* 0xfffffffc00e88947 */ /* 0x000fea000383ffff */
.L_x_1:
[----:B------:R-:W-:Y:S05]  /*0150*/  BSYNC.RECONVERGENT B0 ;  /* 0x0000000000007941 */ /* 0x000fea0003800200 */
.L_x_0:
[----:B------:R-:W0:Y:S01]  /*0160*/  SHFL.DOWN PT, R5, R6, 0x10, 0x1f ;  /* 0x0a001f0006057f89 */ /* 0x000e2200000e0000 */
[----:B------:R-:W-:Y:S01]  /*0170*/  ISETP.NE.AND P1, PT, R21, RZ, PT ;  /* 0x000000ff1500720c */ /* 0x000fe20003f25270 */
[----:B------:R-:W-:Y:S01]  /*0180*/  BSSY.RECONVERGENT B0, `(.L_x_3) ;  /* 0x0000063000007945 */ /* 0x000fe20003800200 */
[----:B------:R-:W-:Y:S02]  /*0190*/  SHF.R.U32.HI R22, RZ, 0x5, R21 ;  /* 0x00000005ff167819 */ /* 0x000fe40000011615 */
[----:B0-----:R-:W-:-:S05]  /*01a0*/  FMNMX R5, R5, R6, !PT ;  /* 0x0000000605057209 */ /* 0x001fca0007800000 */
[----:B------:R-:W0:Y:S02]  /*01b0*/  SHFL.DOWN PT, R0, R5, 0x8, 0x1f ;  /* 0x09001f0005007f89 */ /* 0x000e2400000e0000 */
[----:B0-----:R-:W-:Y:S02]  /*01c0*/  FMNMX R4, R5, R0, !PT ;  /* 0x0000000005047209 */ /* 0x001fe40007800000 */
[----:B------:R-:W-:-:S03]  /*01d0*/  LOP3.LUT R0, R21, 0x1f, RZ, 0xc0, !PT ;  /* 0x0000001f15007812 */ /* 0x000fc600078ec0ff */
[----:B------:R-:W0:Y:S01]  /*01e0*/  SHFL.DOWN PT, R7, R4, 0x4, 0x1f ;  /* 0x08801f0004077f89 */ /* 0x000e2200000e0000 */
[----:B------:R-:W-:-:S13]  /*01f0*/  ISETP.NE.AND P0, PT, R0, RZ, PT ;  /* 0x000000ff0000720c */ /* 0x000fda0003f05270 */
[----:B------:R-:W1:Y:S01]  /*0200*/  @!P0 S2R R11, SR_CgaCtaId ;  /* 0x00000000000b8919 */ /* 0x000e620000008800 */
[----:B------:R-:W-:Y:S02]  /*0210*/  @!P0 MOV R0, 0x400 ;  /* 0x0000040000008802 */ /* 0x000fe40000000f00 */
[----:B0-----:R-:W-:-:S05]  /*0220*/  FMNMX R7, R4, R7, !PT ;  /* 0x0000000704077209 */ /* 0x001fca0007800000 */
[----:B------:R-:W0:Y:S01]  /*0230*/  SHFL.DOWN PT, R8, R7, 0x2, 0x1f ;  /* 0x08401f0007087f89 */ /* 0x000e2200000e0000 */
[----:B-1----:R-:W-:Y:S02]  /*0240*/  @!P0 LEA R5, R11, R0, 0x18 ;  /* 0x000000000b058211 */ /* 0x002fe400078ec0ff */
[----:B----4-:R-:W-:-:S03]  /*0250*/  SHF.R.U32.HI R0, RZ, 0x5, R20 ;  /* 0x00000005ff007819 */ /* 0x010fc60000011614 */
[----:B------:R-:W-:Y:S01]  /*0260*/  @!P0 IMAD R5, R22, 0x4, R5 ;  /* 0x0000000416058824 */ /* 0x000fe200078e0205 */
[----:B0-----:R-:W-:-:S05]  /*0270*/  FMNMX R8, R7, R8, !PT ;  /* 0x0000000807087209 */ /* 0x001fca0007800000 */
[----:B------:R-:W0:Y:S02]  /*0280*/  SHFL.DOWN PT, R9, R8, 0x1, 0x1f ;  /* 0x08201f0008097f89 */ /* 0x000e2400000e0000 */
[----:B0-----:R-:W-:-:S05]  /*0290*/  FMNMX R4, R8, R9, !PT ;  /* 0x0000000908047209 */ /* 0x001fca0007800000 */
[----:B------:R0:W-:Y:S01]  /*02a0*/  @!P0 STS [R5], R4 ;  /* 0x0000000405008388 */ /* 0x0001e20000000800 */
[----:B------:R-:W-:Y:S06]  /*02b0*/  BAR.SYNC.DEFER_BLOCKING 0x0 ;  /* 0x0000000000007b1d */ /* 0x000fec0000010000 */
[----:B------:R-:W-:Y:S05]  /*02c0*/  @P1 BRA `(.L_x_4) ;  /* 0x0000000400381947 */ /* 0x000fea0003800000 */
[----:B------:R-:W1:Y:S01]  /*02d0*/  S2UR UR5, SR_CgaCtaId ;  /* 0x00000000000579c3 */ /* 0x000e620000008800 */
[----:B------:R-:W-:Y:S01]  /*02e0*/  ISETP.GE.U32.AND P1, PT, R20, 0x40, PT ;  /* 0x000000401400780c */ /* 0x000fe20003f26070 */
[----:B------:R-:W-:Y:S02]  /*02f0*/  UMOV UR4, 0x400 ;  /* 0x0000040000047882 */ /* 0x000fe40000000000 */
[----:B-1----:R-:W-:-:S09]  /*0300*/  ULEA UR5, UR5, UR4, 0x18 ;  /* 0x0000000405057291 */ /* 0x002fd2000f8ec0ff */
[----:B------:R-:W1:Y:S01]  /*0310*/  LDS R19, [UR5] ;  /* 0x00000005ff137984 */ /* 0x000e620008000800 */
[----:B------:R-:W-:Y:S05]  /*0320*/  @!P1 BRA `(.L_x_5) ;  /* 0x00000004001c9947 */ /* 0x000fea0003800000 */
[C---:B0-----:R-:W-:Y:S01]  /*0330*/  IADD3 R4, PT, PT, R0.reuse, -0x2, RZ ;  /* 0xfffffffe00047810 */ /* 0x041fe20007ffe0ff */
[----:B------:R-:W-:Y:S01]  /*0340*/  VIADD R25, R0, 0xffffffff ;  /* 0xffffffff00197836 */ /* 0x000fe20000000000 */
[----:B------:R-:W-:Y:S02]  /*0350*/  UMOV UR4, 0x1 ;  /* 0x0000000100047882 */ /* 0x000fe40000000000 */
[----:B------:R-:W-:Y:S02]  /*0360*/  ISETP.GE.U32.AND P1, PT, R4, 0xf, PT ;  /* 0x0000000f0400780c */ /* 0x000fe40003f26070 */
[----:B------:R-:W-:-:S11]  /*0370*/  LOP3.LUT R27, R25, 0xf, RZ, 0xc0, !PT ;  /* 0x0000000f191b7812 */ /* 0x000fd600078ec0ff */
[----:B------:R-:W-:Y:S05]  /*0380*/  @!P1 BRA `(.L_x_6) ;  /* 0x00000000005c9947 */ /* 0x000fea0003800000 */
[----:B------:R-:W-:Y:S01]  /*0390*/  LOP3.LUT R26, R25, 0xfffffff0, RZ, 0xc0, !PT ;  /* 0xfffffff0191a7812 */ /* 0x000fe200078ec0ff */
[----:B------:R-:W-:Y:S01]  /*03a0*/  UIADD3 UR6, UPT, UPT, UR5, 0x20, URZ ;  /* 0x0000002005067890 */ /* 0x000fe2000fffe0ff */
[----:B------:R-:W-:-:S03]  /*03b0*/  UMOV UR4, URZ ;  /* 0x000000ff00047c82 */ /* 0x000fc60008000000 */
[----:B------:R-:W-:-:S08]  /*03c0*/  IMAD.MOV R26, RZ, RZ, -R26 ;  /* 0x000000ffff1a7224 */ /* 0x000fd000078e0a1a */
.L_x_7:
[----:B------:R-:W1:Y:S01]  /*03d0*/  LDS.128 R4, [UR6+-0x20] ;  /* 0xffffe006ff047984 */ /* 0x000e620008000c00 */
[----:B------:R-:W-:Y:S01]  /*03e0*/  VIADD R26, R26, 0x10 ;  /* 0x000000101a1a7836 */ /* 0x000fe20000000000 */
[----:B------:R-:W-:Y:S02]  /*03f0*/  UIADD3 UR4, UPT, UPT, UR4, 0x10, URZ ;  /* 0x0000001004047890 */ /* 0x000fe4000fffe0ff */
[----:B------:R-:W0:Y:S02]  /*0400*/  LDS.128 R8, [UR6+-0x10] ;  /* 0xfffff006ff087984 */ /* 0x000e240008000c00 */
[----:B------:R-:W-:Y:S02]  /*0410*/  ISETP.NE.AND P1, PT, R26, RZ, PT ;  /* 0x000000ff1a00720c */ /* 0x000fe40003f25270 */
[----:B------:R-:W2:Y:S04]  /*0420*/  LDS.128 R12, [UR6] ;  /* 0x00000006ff0c7984 */ /* 0x000ea80008000c00 */
[----:B------:R-:W-:Y:S01]  /*0430*/  LDS R4, [UR6+0x20] ;  /* 0x00002006ff047984 */ /* 0x000fe20008000800 */
[----:B-1----:R-:W-:-:S03]  /*0440*/  FMNMX3 R5, R19, R5, R6, !PT ;  /* 0x0000000513057276 */ /* 0x002fc60007800006 */
[----:B------:R-:W1:Y:S01]  /*0450*/  LDS.128 R16, [UR6+0x10] ;  /* 0x00001006ff107984 */ /* 0x000e620008000c00 */
[----:B------:R-:W-:Y:S01]  /*0460*/  UIADD3 UR6, UPT, UPT, UR6, 0x40, URZ ;  /* 0x0000004006067890 */ /* 0x000fe2000fffe0ff */
[----:B0-----:R-:W-:-:S04]  /*0470*/  FMNMX3 R5, R5, R7, R8, !PT ;  /* 0x0000000705057276 */ /* 0x001fc80007800008 */
[----:B------:R-:W-:-:S04]  /*0480*/  FMNMX3 R5, R5, R9, R10, !PT ;  /* 0x0000000905057276 */ /* 0x000fc8000780000a */
[----:B--2---:R-:W-:-:S04]  /*0490*/  FMNMX3 R5, R5, R11, R12, !PT ;  /* 0x0000000b05057276 */ /* 0x004fc8000780000c */
[----:B------:R-:W-:-:S04]  /*04a0*/  FMNMX3 R5, R5, R13, R14, !PT ;  /* 0x0000000d05057276 */ /* 0x000fc8000780000e */
[----:B-1----:R-:W-:-:S04]  /*04b0*/  FMNMX3 R5, R5, R15, R16, !PT ;  /* 0x0000000f05057276 */ /* 0x002fc80007800010 */
[----:B------:R-:W-:-:S04]  /*04c0*/  FMNMX3 R5, R5, R17, R18, !PT ;  /* 0x0000001105057276 */ /* 0x000fc80007800012 */
[----:B------:R-:W-:Y:S01]  /*04d0*/  FMNMX3 R19, R5, R19, R4, !PT ;  /* 0x0000001305137276 */ /* 0x000fe20007800004 */
[----:B------:R-:W-:Y:S06]  /*04e0*/  @P1 BRA `(.L_x_7) ;  /* 0xfffffffc00b81947 */ /* 0x000fec000383ffff */
[----:B------:R-:W-:-:S12]  /*04f0*/  UIADD3 UR4, UPT, UPT, UR4, 0x1, URZ ;  /* 0x0000000104047890 */ /* 0x000fd8000fffe0ff */
.L_x_6:
[----:B------:R-:W-:-:S13]  /*0500*/  ISETP.NE.AND P1, PT, R27, RZ, PT ;  /* 0x000000ff1b00720c */ /* 0x000fda0003f25270 */
[----:B------:R-:W-:Y:S05]  /*0510*/  @!P1 BRA `(.L_x_5) ;  /* 0x0000000000a09947 */ /* 0x000fea0003800000 */
[----:B------:R-:W-:Y:S02]  /*0520*/  ISETP.GE.U32.AND P1, PT, R27, 0x8, PT ;  /* 0x000000081b00780c */ /* 0x000fe40003f26070 */
[----:B------:R-:W-:-:S04]  /*0530*/  LOP3.LUT R12, R25, 0x7, RZ, 0xc0, !PT ;  /* 0x00000007190c7812 */ /* 0x000fc800078ec0ff */
[----:B------:R-:W-:-:S07]  /*0540*/  ISETP.NE.AND P2, PT, R12, RZ, PT ;  /* 0x000000ff0c00720c */ /* 0x000fce0003f45270 */
[----:B------:R-:W-:Y:S06]  /*0550*/  @!P1 BRA `(.L_x_8) ;  /* 0x0000000000389947 */ /* 0x000fec0003800000 */
[----:B------:R-:W-:Y:S02]  /*0560*/  ULEA UR6, UR4, UR5, 0x2 ;  /* 0x0000000504067291 */ /* 0x000fe4000f8e10ff */
[----:B------:R-:W-:-:S07]  /*0570*/  UIADD3 UR4, UPT, UPT, UR4, 0x8, URZ ;  /* 0x0000000804047890 */ /* 0x000fce000fffe0ff */
[----:B------:R-:W-:Y:S04]  /*0580*/  LDS R4, [UR6] ;  /* 0x00000006ff047984 */ /* 0x000fe80008000800 */
[----:B------:R-:W1:Y:S04]  /*0590*/  LDS R5, [UR6+0x4] ;  /* 0x00000406ff057984 */ /* 0x000e680008000800 */
[----:B------:R-:W-:Y:S04]  /*05a0*/  LDS R7, [UR6+0x8] ;  /* 0x00000806ff077984 */ /* 0x000fe80008000800 */
[----:B------:R-:W0:Y:S04]  /*05b0*/  LDS R6, [UR6+0xc] ;  /* 0x00000c06ff067984 */ /* 0x000e280008000800 */
[----:B------:R-:W-:Y:S04]  /*05c0*/  LDS R9, [UR6+0x10] ;  /* 0x00001006ff097984 */ /* 0x000fe80008000800 */
[----:B------:R-:W2:Y:S04]  /*05d0*/  LDS R8, [UR6+0x14] ;  /* 0x00001406ff087984 */ /* 0x000ea80008000800 */
[----:B------:R-:W-:Y:S04]  /*05e0*/  LDS R11, [UR6+0x18] ;  /* 0x00001806ff0b7984 */ /* 0x000fe80008000800 */
[----:B------:R-:W3:Y:S01]  /*05f0*/  LDS R10, [UR6+0x1c] ;  /* 0x00001c06ff0a7984 */ /* 0x000ee20008000800 */
[----:B-1----:R-:W-:-:S04]  /*0600*/  FMNMX3 R4, R19, R4, R5, !PT ;  /* 0x0000000413047276 */ /* 0x002fc80007800005 */
[----:B0-----:R-:W-:-:S04]  /*0610*/  FMNMX3 R4, R4, R7, R6, !PT ;  /* 0x0000000704047276 */ /* 0x001fc80007800006 */
[----:B--2---:R-:W-:-:S04]  /*0620*/  FMNMX3 R4, R4, R9, R8, !PT ;  /* 0x0000000904047276 */ /* 0x004fc80007800008 */
[----:B---3--:R-:W-:-:S07]  /*0630*/  FMNMX3 R19, R4, R11, R10, !PT ;  /* 0x0000000b04137276 */ /* 0x008fce000780000a */
.L_x_8:
        /* <DEDUP_REMOVED lines=10> */
[----:B------:R-:W0:Y:S01]  /*06e0*/  LDS R6, [UR6+0xc] ;  /* 0x00000c06ff067984 */ /* 0x000e220008000800 */
[----:B-1----:R-:W-:-:S04]  /*06f0*/  FMNMX3 R4, R19, R4, R5, !PT ;  /* 0x0000000413047276 */ /* 0x002fc80007800005 */
[----:B0-----:R-:W-:-:S07]  /*0700*/  FMNMX3 R19, R4, R7, R6, !PT ;  /* 0x0000000704137276 */ /* 0x001fce0007800006 */
.L_x_9:
[----:B------:R-:W-:Y:S05]  /*0710*/  @!P2 BRA `(.L_x_5) ;  /* 0x000000000020a947 */ /* 0x000fea0003800000 */
[----:B------:R-:W-:Y:S01]  /*0720*/  IMAD.MOV R25, RZ, RZ, -R25 ;  /* 0x000000ffff197224 */ /* 0x000fe200078e0a19 */
[----:B------:R-:W-:-:S12]  /*0730*/  ULEA UR4, UR4, UR5, 0x2 ;  /* 0x0000000504047291 */ /* 0x000fd8000f8e10ff */
.L_x_10:
[----:B------:R-:W1:Y:S01]  /*0740*/  LDS R4, [UR4] ;  /* 0x00000004ff047984 */ /* 0x000e620008000800 */
[----:B------:R-:W-:Y:S01]  /*0750*/  IADD3 R25, PT, PT, R25, 0x1, RZ ;  /* 0x0000000119197810 */ /* 0x000fe20007ffe0ff */
[----:B------:R-:W-:-:S03]  /*0760*/  UIADD3 UR4, UPT, UPT, UR4, 0x4, URZ ;  /* 0x0000000404047890 */ /* 0x000fc6000fffe0ff */
[----:B------:R-:W-:Y:S02]  /*0770*/  ISETP.NE.AND P1, PT, R25, RZ, PT ;  /* 0x000000ff1900720c */ /* 0x000fe40003f25270 */
[----:B-1----:R-:W-:-:S11]  /*0780*/  FMNMX R19, R4, R19, !PT ;  /* 0x0000001304137209 */ /* 0x002fd60007800000 */
[----:B------:R-:W-:Y:S05]  /*0790*/  @P1 BRA `(.L_x_10) ;  /* 0xfffffffc00e81947 */ /* 0x000fea000383ffff */
.L_x_5:
[----:B-1----:R1:W-:Y:S02]  /*07a0*/  STS [UR5], R19 ;  /* 0x00000013ff007988 */ /* 0x0023e40008000805 */
.L_x_4:
[----:B------:R-:W-:Y:S05]  /*07b0*/  BSYNC.RECONVERGENT B0 ;  /* 0x0000000000007941 */ /* 0x000fea0003800200 */
.L_x_3:
[----:B0-----:R-:W0:Y:S08]  /*07c0*/  LDC.64 R4, c[0x0][0x380] ;  /* 0x0000e000ff047b82 */ /* 0x001e300000000a00 */
[----:B------:R-:W-:Y:S01]  /*07d0*/  BAR.SYNC.DEFER_BLOCKING 0x0 ;  /* 0x0000000000007b1d */ /* 0x000fe20000010000 */
[CC--:B------:R-:W-:Y:S02]  /*07e0*/  ISETP.GE.AND P2, PT, R21.reuse, R24.reuse, PT ;  /* 0x000000181500720c */ /* 0x0c0fe40003f46270 */
[----:B------:R-:W-:-:S03]  /*07f0*/  ISETP.GE.AND P1, PT, R21, R24, PT ;  /* 0x000000181500720c */ /* 0x000fc60003f26270 */
[----:B------:R-:W-:Y:S01]  /*0800*/  BSSY.RECONVERGENT B0, `(.L_x_11) ;  /* 0x000001c000007945 */ /* 0x000fe20003800200 */
[----:B0-----:R-:W-:-:S07]  /*0810*/  IMAD.WIDE R4, R23, 0x4, R4 ;  /* 0x0000000417047825 */ /* 0x001fce00078e0204 */
[----:B------:R-:W-:Y:S05]  /*0820*/  @P2 BRA `(.L_x_12) ;  /* 0x0000000000642947 */ /* 0x000fea0003800000 */
[----:B------:R-:W0:Y:S01]  /*0830*/  S2UR UR5, SR_CgaCtaId ;  /* 0x00000000000579c3 */ /* 0x000e220000008800 */
[----:B------:R-:W-:Y:S01]  /*0840*/  UMOV UR4, 0x400 ;  /* 0x0000040000047882 */ /* 0x000fe20000000000 */
[----:B------:R-:W-:-:S06]  /*0850*/  IMAD.MOV.U32 R11, RZ, RZ, R21 ;  /* 0x000000ffff0b7224 */ /* 0x000fcc00078e0015 */
[----:B------:R-:W2:Y:S01]  /*0860*/  LDC.64 R6, c[0x0][0x380] ;  /* 0x0000e000ff067b82 */ /* 0x000ea20000000a00 */
[----:B0-----:R-:W-:-:S09]  /*0870*/  ULEA UR4, UR5, UR4, 0x18 ;  /* 0x0000000405047291 */ /* 0x001fd2000f8ec0ff */
[----:B------:R-:W0:Y:S03]  /*0880*/  LDS R10, [UR4] ;  /* 0x00000004ff0a7984 */ /* 0x000e260008000800 */
.L_x_13:
[----:B---3--:R-:W-:-:S06]  /*0890*/  IMAD.WIDE R8, R11, 0x4, R2 ;  /* 0x000000040b087825 */ /* 0x008fcc00078e0202 */
[----:B------:R-:W0:Y:S01]  /*08a0*/  LDG.E R9, desc[UR8][R8.64] ;  /* 0x0000000808097981 */ /* 0x000e22000c1e1900 */
[----:B------:R-:W-:Y:S02]  /*08b0*/  IMAD.MOV.U32 R13, RZ, RZ, 0x3bbb989d ;  /* 0x3bbb989dff0d7424 */ /* 0x000fe400078e00ff */
[----:B------:R-:W-:Y:S02]  /*08c0*/  IMAD.MOV.U32 R14, RZ, RZ, 0x437c0000 ;  /* 0x437c0000ff0e7424 */ /* 0x000fe400078e00ff */
[--C-:B------:R-:W-:Y:S02]  /*08d0*/  IMAD.IADD R17, R23, 0x1, R11.reuse ;  /* 0x0000000117117824 */ /* 0x100fe400078e020b */
[----:B------:R-:W-:-:S05]  /*08e0*/  IMAD.IADD R11, R20, 0x1, R11 ;  /* 0x00000001140b7824 */ /* 0x000fca00078e020b */
[----:B------:R-:W-:Y:S01]  /*08f0*/  ISETP.GE.AND P2, PT, R11, R24, PT ;  /* 0x000000180b00720c */ /* 0x000fe20003f46270 */
[----:B0-----:R-:W-:Y:S01]  /*0900*/  FADD R12, -R10, R9 ;  /* 0x000000090a0c7221 */ /* 0x001fe20000000100 */
[----:B--2---:R-:W-:-:S04]  /*0910*/  IMAD.WIDE R8, R17, 0x4, R6 ;  /* 0x0000000411087825 */ /* 0x004fc800078e0206 */
[----:B------:R-:W-:-:S04]  /*0920*/  FFMA.SAT R13, R12, R13, 0.5 ;  /* 0x3f0000000c0d7423 */ /* 0x000fc8000000200d */
[----:B------:R-:W-:-:S04]  /*0930*/  FFMA.RM R13, R13, R14, 12582913 ;  /* 0x4b4000010d0d7423 */ /* 0x000fc8000000400e */
[C---:B------:R-:W-:Y:S01]  /*0940*/  FADD R15, R13.reuse, -12583039 ;  /* 0xcb40007f0d0f7421 */ /* 0x040fe20000000000 */
[----:B------:R-:W-:-:S03]  /*0950*/  SHF.L.U32 R13, R13, 0x17, RZ ;  /* 0x000000170d0d7819 */ /* 0x000fc600000006ff */
[----:B------:R-:W-:-:S04]  /*0960*/  FFMA R15, R12, 1.4426950216293334961, -R15 ;  /* 0x3fb8aa3b0c0f7823 */ /* 0x000fc8000000080f */
[----:B------:R-:W-:-:S04]  /*0970*/  FFMA R15, R12, 1.925963033500011079e-08, R15 ;  /* 0x32a570600c0f7823 */ /* 0x000fc8000000000f */
[----:B------:R-:W0:Y:S02]  /*0980*/  MUFU.EX2 R12, R15 ;  /* 0x0000000f000c7308 */ /* 0x000e240000000800 */
[----:B0-----:R-:W-:-:S05]  /*0990*/  FMUL R13, R13, R12 ;  /* 0x0000000c0d0d7220 */ /* 0x001fca0000400000 */
[----:B------:R3:W-:Y:S01]  /*09a0*/  STG.E desc[UR8][R8.64], R13 ;  /* 0x0000000d08007986 */ /* 0x0007e2000c101908 */
[----:B------:R-:W-:Y:S05]  /*09b0*/  @!P2 BRA `(.L_x_13) ;  /* 0xfffffffc00b4a947 */ /* 0x000fea000383ffff */
.L_x_12:
[----:B------:R-:W-:Y:S05]  /*09c0*/  BSYNC.RECONVERGENT B0 ;  /* 0x0000000000007941 */ /* 0x000fea0003800200 */
.L_x_11:
[----:B------:R-:W-:Y:S01]  /*09d0*/  BSSY.RECONVERGENT B0, `(.L_x_14) ;  /* 0x000000b000007945 */ /* 0x000fe20003800200 */
[----:B------:R-:W-:-:S03]  /*09e0*/  IMAD.MOV.U32 R6, RZ, RZ, RZ ;  /* 0x000000ffff067224 */ /* 0x000fc600078e00ff */
[----:B------:R-:W-:Y:S05]  /*09f0*/  @P1 BRA `(.L_x_15) ;  /* 0x0000000000201947 */ /* 0x000fea0003800000 */
[----:B------:R-:W-:Y:S02]  /*0a00*/  IMAD.MOV.U32 R6, RZ, RZ, RZ ;  /* 0x000000ffff067224 */ /* 0x000fe400078e00ff */
[----:B------:R-:W-:-:S07]  /*0a10*/  IMAD.MOV.U32 R7, RZ, RZ, R21 ;  /* 0x000000ffff077224 */ /* 0x000fce00078e0015 */
.L_x_16:
[----:B------:R-:W-:-:S06]  /*0a20*/  IMAD.WIDE R2, R7, 0x4, R4 ;  /* 0x0000000407027825 */ /* 0x000fcc00078e0204 */
[----:B------:R-:W2:Y:S01]  /*0a30*/  LDG.E R3, desc[UR8][R2.64] ;  /* 0x0000000802037981 */ /* 0x000ea2000c1e1900 */
[----:B------:R-:W-:-:S04]  /*0a40*/  IADD3 R7, PT, PT, R20, R7, RZ ;  /* 0x0000000714077210 */ /* 0x000fc80007ffe0ff */
[----:B------:R-:W-:Y:S01]  /*0a50*/  ISETP.GE.AND P1, PT, R7, R24, PT ;  /* 0x000000180700720c */ /* 0x000fe20003f26270 */
[----:B--2---:R-:W-:-:S12]  /*0a60*/  FADD R6, R3, R6 ;  /* 0x0000000603067221 */ /* 0x004fd80000000000 */
[----:B------:R-:W-:Y:S05]  /*0a70*/  @!P1 BRA `(.L_x_16) ;  /* 0xfffffffc00e89947 */ /* 0x000fea000383ffff */
.L_x_15:
[----:B------:R-:W-:Y:S05]  /*0a80*/  BSYNC.RECONVERGENT B0 ;  /* 0x0000000000007941 */ /* 0x000fea0003800200 */
.L_x_14:
[----:B------:R-:W0:Y:S01]  /*0a90*/  SHFL.DOWN PT, R3, R6, 0x10, 0x1f ;  /* 0x0a001f0006037f89 */ /* 0x000e2200000e0000 */
[----:B------:R-:W2:Y:S01]  /*0aa0*/  S2UR UR5, SR_CgaCtaId ;  /* 0x00000000000579c3 */ /* 0x000ea20000008800 */
[----:B------:R-:W-:Y:S01]  /*0ab0*/  UMOV UR4, 0x400 ;  /* 0x0000040000047882 */ /* 0x000fe20000000000 */
[----:B------:R-:W-:Y:S01]  /*0ac0*/  BSSY.RECONVERGENT B0, `(.L_x_17) ;  /* 0x0000077000007945 */ /* 0x000fe20003800200 */
[----:B0-----:R-:W-:Y:S01]  /*0ad0*/  FADD R3, R3, R6 ;  /* 0x0000000603037221 */ /* 0x001fe20000000000 */
[----:B--2---:R-:W-:-:S04]  /*0ae0*/  ULEA UR4, UR5, UR4, 0x18 ;  /* 0x0000000405047291 */ /* 0x004fc8000f8ec0ff */
[----:B------:R-:W0:Y:S02]  /*0af0*/  SHFL.DOWN PT, R2, R3, 0x8, 0x1f ;  /* 0x09001f0003027f89 */ /* 0x000e2400000e0000 */
[----:B0-----:R-:W-:-:S05]  /*0b00*/  FADD R7, R3, R2 ;  /* 0x0000000203077221 */ /* 0x001fca0000000000 */
[----:B------:R-:W3:Y:S02]  /*0b10*/  SHFL.DOWN PT, R2, R7, 0x4, 0x1f ;  /* 0x08801f0007027f89 */ /* 0x000ee400000e0000 */
[----:B---3--:R-:W-:Y:S01]  /*0b20*/  FADD R8, R7, R2 ;  /* 0x0000000207087221 */ /* 0x008fe20000000000 */
[----:B------:R-:W-:-:S04]  /*0b30*/  IMAD.SHL.U32 R2, R0, 0x4, RZ ;  /* 0x0000000400027824 */ /* 0x000fc800078e00ff */
[----:B------:R-:W0:Y:S01]  /*0b40*/  SHFL.DOWN PT, R9, R8, 0x2, 0x1f ;  /* 0x08401f0008097f89 */ /* 0x000e2200000e0000 */
[----:B------:R-:W-:-:S04]  /*0b50*/  VIADD R3, R2, UR4 ;  /* 0x0000000402037c36 */ /* 0x000fc80008000000 */
[----:B------:R-:W-:Y:S02]  /*0b60*/  @!P0 IMAD R22, R22, 0x4, R3 ;  /* 0x0000000416168824 */ /* 0x000fe400078e0203 */
[----:B0-----:R-:W-:-:S05]  /*0b70*/  FADD R9, R8, R9 ;  /* 0x0000000908097221 */ /* 0x001fca0000000000 */
[----:B------:R-:W0:Y:S02]  /*0b80*/  SHFL.DOWN PT, R10, R9, 0x1, 0x1f ;  /* 0x08201f00090a7f89 */ /* 0x000e2400000e0000 */
[----:B0-----:R-:W-:-:S05]  /*0b90*/  FADD R7, R9, R10 ;  /* 0x0000000a09077221 */ /* 0x001fca0000000000 */
[----:B------:R0:W-:Y:S01]  /*0ba0*/  @!P0 STS [R22], R7 ;  /* 0x0000000716008388 */ /* 0x0001e20000000800 */
[----:B------:R-:W-:Y:S01]  /*0bb0*/  BAR.SYNC.DEFER_BLOCKING 0x0 ;  /* 0x0000000000007b1d */ /* 0x000fe20000010000 */
[----:B------:R-:W-:-:S13]  /*0bc0*/  ISETP.NE.AND P0, PT, R21, RZ, PT ;  /* 0x000000ff1500720c */ /* 0x000fda0003f05270 */
[----:B0-----:R-:W-:Y:S05]  /*0bd0*/  @P0 BRA `(.L_x_18) ;  /* 0x0000000400940947 */ /* 0x001fea0003800000 */
[----:B------:R0:W2:Y:S01]  /*0be0*/  LDS R15, [R2+UR4] ;  /* 0x00000004020f7984 */ /* 0x0000a20008000800 */
[----:B------:R-:W-:-:S13]  /*0bf0*/  ISETP.GE.U32.AND P0, PT, R20, 0x40, PT ;  /* 0x000000401400780c */ /* 0x000fda0003f06070 */
[----:B0-----:R-:W-:Y:S05]  /*0c00*/  @!P0 BRA `(.L_x_19) ;  /* 0x0000000400848947 */ /* 0x001fea0003800000 */
[C---:B------:R-:W-:Y:S01]  /*0c10*/  VIADD R6, R0.reuse, 0xfffffffe ;  /* 0xfffffffe00067836 */ /* 0x040fe20000000000 */
[----:B------:R-:W-:-:S04]  /*0c20*/  IADD3 R0, PT, PT, R0, -0x1, RZ ;  /* 0xffffffff00007810 */ /* 0x000fc80007ffe0ff */
[----:B------:R-:W-:Y:S01]  /*0c30*/  ISETP.GE.U32.AND P0, PT, R6, 0xf, PT ;  /* 0x0000000f0600780c */ /* 0x000fe20003f06070 */
[----:B------:R-:W-:Y:S01]  /*0c40*/  IMAD.MOV.U32 R6, RZ, RZ, 0x1 ;  /* 0x00000001ff067424 */ /* 0x000fe200078e00ff */
[----:B-1----:R-:W-:-:S11]  /*0c50*/  LOP3.LUT R19, R0, 0xf, RZ, 0xc0, !PT ;  /* 0x0000000f00137812 */ /* 0x002fd600078ec0ff */
[----:B------:R-:W-:Y:S05]  /*0c60*/  @!P0 BRA `(.L_x_20) ;  /* 0x0000000000a88947 */ /* 0x000fea0003800000 */
[----:B------:R-:W-:Y:S01]  /*0c70*/  LOP3.LUT R8, R0, 0xfffffff0, RZ, 0xc0, !PT ;  /* 0xfffffff000087812 */ /* 0x000fe200078ec0ff */
[----:B------:R-:W-:Y:S02]  /*0c80*/  VIADD R6, R3, 0x20 ;  /* 0x0000002003067836 */ /* 0x000fe40000000000 */
[----:B------:R-:W-:Y:S02]  /*0c90*/  IMAD.MOV.U32 R7, RZ, RZ, RZ ;  /* 0x000000ffff077224 */ /* 0x000fe400078e00ff */
[----:B------:R-:W-:-:S07]  /*0ca0*/  IMAD.MOV R8, RZ, RZ, -R8 ;  /* 0x000000ffff087224 */ /* 0x000fce00078e0a08 */
.L_x_21:
[----:B------:R-:W2:Y:S01]  /*0cb0*/  LDS R16, [R6+-0x1c] ;  /* 0xffffe40006107984 */ /* 0x000ea20000000800 */
[----:B------:R-:W-:Y:S01]  /*0cc0*/  IADD3 R8, PT, PT, R8, 0x10, RZ ;  /* 0x0000001008087810 */ /* 0x000fe20007ffe0ff */
[----:B------:R-:W-:Y:S02]  /*0cd0*/  VIADD R7, R7, 0x10 ;  /* 0x0000001007077836 */ /* 0x000fe40000000000 */
[----:B------:R-:W0:Y:S01]  /*0ce0*/  LDS R17, [R6+-0x18] ;  /* 0xffffe80006117984 */ /* 0x000e220000000800 */
[----:B------:R-:W-:-:S03]  /*0cf0*/  ISETP.NE.AND P0, PT, R8, RZ, PT ;  /* 0x000000ff0800720c */ /* 0x000fc60003f05270 */
[----:B------:R-:W1:Y:S04]  /*0d00*/  LDS R18, [R6+-0x14] ;  /* 0xffffec0006127984 */ /* 0x000e680000000800 */
[----:B------:R-:W3:Y:S04]  /*0d10*/  LDS R23, [R6+-0x10] ;  /* 0xfffff00006177984 */ /* 0x000ee80000000800 */
[----:B------:R-:W4:Y:S04]  /*0d20*/  LDS R14, [R6+-0xc] ;  /* 0xfffff400060e7984 */ /* 0x000f280000000800 */
[----:B------:R-:W5:Y:S04]  /*0d30*/  LDS R13, [R6+-0x8] ;  /* 0xfffff800060d7984 */ /* 0x000f680000000800 */
[----:B------:R-:W5:Y:S04]  /*0d40*/  LDS R9, [R6+-0x4] ;  /* 0xfffffc0006097984 */ /* 0x000f680000000800 */
[----:B------:R-:W5:Y:S04]  /*0d50*/  LDS R10, [R6] ;  /* 0x00000000060a7984 */ /* 0x000f680000000800 */
[----:B------:R-:W5:Y:S04]  /*0d60*/  LDS R11, [R6+0x4] ;  /* 0x00000400060b7984 */ /* 0x000f680000000800 */
[----:B------:R-:W5:Y:S01]  /*0d70*/  LDS R12, [R6+0x8] ;  /* 0x00000800060c7984 */ /* 0x000f620000000800 */
[----:B--2---:R-:W-:-:S03]  /*0d80*/  FADD R16, R16, R15 ;  /* 0x0000000f10107221 */ /* 0x004fc60000000000 */
[----:B------:R-:W2:Y:S01]  /*0d90*/  LDS R15, [R6+0xc] ;  /* 0x00000c00060f7984 */ /* 0x000ea20000000800 */
[----:B0-----:R-:W-:-:S03]  /*0da0*/  FADD R17, R16, R17 ;  /* 0x0000001110117221 */ /* 0x001fc60000000000 */
[----:B------:R-:W0:Y:S01]  /*0db0*/  LDS R16, [R6+0x10] ;  /* 0x0000100006107984 */ /* 0x000e220000000800 */
[----:B-1----:R-:W-:-:S03]  /*0dc0*/  FADD R18, R17, R18 ;  /* 0x0000001211127221 */ /* 0x002fc60000000000 */
[----:B------:R-:W1:Y:S01]  /*0dd0*/  LDS R17, [R6+0x14] ;  /* 0x0000140006117984 */ /* 0x000e620000000800 */
[----:B---3--:R-:W-:-:S03]  /*0de0*/  FADD R23, R18, R23 ;  /* 0x0000001712177221 */ /* 0x008fc60000000000 */
[----:B------:R-:W3:Y:S01]  /*0df0*/  LDS R18, [R6+0x18] ;  /* 0x0000180006127984 */ /* 0x000ee20000000800 */
[----:B----4-:R-:W-:-:S03]  /*0e00*/  FADD R22, R23, R14 ;  /* 0x0000000e17167221 */ /* 0x010fc60000000000 */
[----:B------:R-:W4:Y:S01]  /*0e10*/  LDS R14, [R6+0x1c] ;  /* 0x00001c00060e7984 */ /* 0x000f220000000800 */
[----:B-----5:R-:W-:-:S03]  /*0e20*/  FADD R22, R22, R13 ;  /* 0x0000000d16167221 */ /* 0x020fc60000000000 */
[----:B------:R5:W4:Y:S01]  /*0e30*/  LDS R13, [R6+0x20] ;  /* 0x00002000060d7984 */ /* 0x000b220000000800 */
[----:B------:R-:W-:-:S04]  /*0e40*/  FADD R9, R22, R9 ;  /* 0x0000000916097221 */ /* 0x000fc80000000000 */
[----:B------:R-:W-:Y:S01]  /*0e50*/  FADD R10, R9, R10 ;  /* 0x0000000a090a7221 */ /* 0x000fe20000000000 */
[----:B-----5:R-:W-:-:S03]  /*0e60*/  VIADD R6, R6, 0x40 ;  /* 0x0000004006067836 */ /* 0x020fc60000000000 */
[----:B------:R-:W-:-:S04]  /*0e70*/  FADD R11, R10, R11 ;  /* 0x0000000b0a0b7221 */ /* 0x000fc80000000000 */
[----:B------:R-:W-:-:S04]  /*0e80*/  FADD R12, R11, R12 ;  /* 0x0000000c0b0c7221 */ /* 0x000fc80000000000 */
[----:B--2---:R-:W-:-:S04]  /*0e90*/  FADD R15, R12, R15 ;  /* 0x0000000f0c0f7221 */ /* 0x004fc80000000000 */
[----:B0-----:R-:W-:-:S04]  /*0ea0*/  FADD R16, R15, R16 ;  /* 0x000000100f107221 */ /* 0x001fc80000000000 */
[----:B-1----:R-:W-:-:S04]  /*0eb0*/  FADD R17, R16, R17 ;  /* 0x0000001110117221 */ /* 0x002fc80000000000 */
[----:B---3--:R-:W-:-:S04]  /*0ec0*/  FADD R17, R17, R18 ;  /* 0x0000001211117221 */ /* 0x008fc80000000000 */
[----:B----4-:R-:W-:-:S04]  /*0ed0*/  FADD R14, R17, R14 ;  /* 0x0000000e110e7221 */ /* 0x010fc80000000000 */
[----:B------:R-:W-:Y:S01]  /*0ee0*/  FADD R15, R14, R13 ;  /* 0x0000000d0e0f7221 */ /* 0x000fe20000000000 */
[----:B------:R-:W-:Y:S06]  /*0ef0*/  @P0 BRA `(.L_x_21) ;  /* 0xfffffffc006c0947 */ /* 0x000fec000383ffff */
[----:B------:R-:W-:-:S07]  /*0f00*/  VIADD R6, R7, 0x1 ;  /* 0x0000000107067836 */ /* 0x000fce0000000000 */
.L_x_20:
[----:B------:R-:W-:-:S13]  /*0f10*/  ISETP.NE.AND P0, PT, R19, RZ, PT ;  /* 0x000000ff1300720c */ /* 0x000fda0003f05270 */
[----:B------:R-:W-:Y:S05]  /*0f20*/  @!P0 BRA `(.L_x_19) ;  /* 0x0000000000bc8947 */ /* 0x000fea0003800000 */
[----:B------:R-:W-:Y:S02]  /*0f30*/  ISETP.GE.U32.AND P0, PT, R19, 0x8, PT ;  /* 0x000000081300780c */ /* 0x000fe40003f06070 */
[----:B------:R-:W-:-:S04]  /*0f40*/  LOP3.LUT R10, R0, 0x7, RZ, 0xc0, !PT ;  /* 0x00000007000a7812 */ /* 0x000fc800078ec0ff */
[----:B------:R-:W-:-:S07]  /*0f50*/  ISETP.NE.AND P1, PT, R10, RZ, PT ;  /* 0x000000ff0a00720c */ /* 0x000fce0003f25270 */
[----:B------:R-:W-:Y:S06]  /*0f60*/  @!P0 BRA `(.L_x_22) ;  /* 0x0000000000488947 */ /* 0x000fec0003800000 */
[C---:B------:R-:W-:Y:S01]  /*0f70*/  IMAD R7, R6.reuse, 0x4, R3 ;  /* 0x0000000406077824 */ /* 0x040fe200078e0203 */
[----:B------:R-:W-:-:S04]  /*0f80*/  IADD3 R6, PT, PT, R6, 0x8, RZ ;  /* 0x0000000806067810 */ /* 0x000fc80007ffe0ff */
[----:B------:R-:W2:Y:S04]  /*0f90*/  LDS R8, [R7] ;  /* 0x0000000007087984 */ /* 0x000ea80000000800 */
[----:B------:R-:W0:Y:S04]  /*0fa0*/  LDS R9, [R7+0x4] ;  /* 0x0000040007097984 */ /* 0x000e280000000800 */
[----:B------:R-:W1:Y:S04]  /*0fb0*/  LDS R11, [R7+0x8] ;  /* 0x00000800070b7984 */ /* 0x000e680000000800 */
[----:B------:R-:W3:Y:S04]  /*0fc0*/  LDS R13, [R7+0xc] ;  /* 0x00000c00070d7984 */ /* 0x000ee80000000800 */
[----:B------:R-:W4:Y:S04]  /*0fd0*/  LDS R17, [R7+0x10] ;  /* 0x0000100007117984 */ /* 0x000f280000000800 */
[----:B------:R-:W5:Y:S04]  /*0fe0*/  LDS R19, [R7+0x14] ;  /* 0x0000140007137984 */ /* 0x000f680000000800 */
[----:B------:R-:W5:Y:S04]  /*0ff0*/  LDS R23, [R7+0x18] ;  /* 0x0000180007177984 */ /* 0x000f680000000800 */
[----:B------:R-:W5:Y:S01]  /*1000*/  LDS R25, [R7+0x1c] ;  /* 0x00001c0007197984 */ /* 0x000f620000000800 */
[----:B--2---:R-:W-:-:S04]  /*1010*/  FADD R8, R15, R8 ;  /* 0x000000080f087221 */ /* 0x004fc80000000000 */
[----:B0-----:R-:W-:-:S04]  /*1020*/  FADD R8, R8, R9 ;  /* 0x0000000908087221 */ /* 0x001fc80000000000 */
[----:B-1----:R-:W-:-:S04]  /*1030*/  FADD R8, R8, R11 ;  /* 0x0000000b08087221 */ /* 0x002fc80000000000 */
[----:B---3--:R-:W-:-:S04]  /*1040*/  FADD R8, R8, R13 ;  /* 0x0000000d08087221 */ /* 0x008fc80000000000 */
[----:B----4-:R-:W-:-:S04]  /*1050*/  FADD R8, R8, R17 ;  /* 0x0000001108087221 */ /* 0x010fc80000000000 */
[----:B-----5:R-:W-:-:S04]  /*1060*/  FADD R8, R8, R19 ;  /* 0x0000001308087221 */ /* 0x020fc80000000000 */
[----:B------:R-:W-:-:S04]  /*1070*/  FADD R8, R8, R23 ;  /* 0x0000001708087221 */ /* 0x000fc80000000000 */
[----:B------:R-:W-:-:S07]  /*1080*/  FADD R15, R8, R25 ;  /* 0x00000019080f7221 */ /* 0x000fce0000000000 */
.L_x_22:
[----:B------:R-:W-:Y:S05]  /*1090*/  @!P1 BRA `(.L_x_19) ;  /* 0x0000000000609947 */ /* 0x000fea0003800000 */
[----:B------:R-:W-:Y:S02]  /*10a0*/  ISETP.GE.U32.AND P0, PT, R10, 0x4, PT ;  /* 0x000000040a00780c */ /* 0x000fe40003f06070 */
[----:B------:R-:W-:-:S04]  /*10b0*/  LOP3.LUT R0, R0, 0x3, RZ, 0xc0, !PT ;  /* 0x0000000300007812 */ /* 0x000fc800078ec0ff */
[----:B------:R-:W-:-:S07]  /*10c0*/  ISETP.NE.AND P1, PT, R0, RZ, PT ;  /* 0x000000ff0000720c */ /* 0x000fce0003f25270 */
[----:B------:R-:W-:Y:S06]  /*10d0*/  @!P0 BRA `(.L_x_23) ;  /* 0x0000000000288947 */ /* 0x000fec0003800000 */
[C---:B------:R-:W-:Y:S02]  /*10e0*/  IMAD R3, R6.reuse, 0x4, R3 ;  /* 0x0000000406037824 */ /* 0x040fe400078e0203 */
[----:B------:R-:W-:-:S03]  /*10f0*/  VIADD R6, R6, 0x4 ;  /* 0x0000000406067836 */ /* 0x000fc60000000000 */
[----:B------:R-:W2:Y:S04]  /*1100*/  LDS R8, [R3] ;  /* 0x0000000003087984 */ /* 0x000ea80000000800 */
[----:B------:R-:W0:Y:S04]  /*1110*/  LDS R7, [R3+0x4] ;  /* 0x0000040003077984 */ /* 0x000e280000000800 */
[----:B------:R-:W1:Y:S04]  /*1120*/  LDS R10, [R3+0x8] ;  /* 0x00000800030a7984 */ /* 0x000e680000000800 */
[----:B------:R-:W3:Y:S01]  /*1130*/  LDS R12, [R3+0xc] ;  /* 0x00000c00030c7984 */ /* 0x000ee20000000800 */
[----:B--2---:R-:W-:-:S04]  /*1140*/  FADD R8, R15, R8 ;  /* 0x000000080f087221 */ /* 0x004fc80000000000 */
[----:B0-----:R-:W-:-:S04]  /*1150*/  FADD R7, R8, R7 ;  /* 0x0000000708077221 */ /* 0x001fc80000000000 */
[----:B-1----:R-:W-:-:S04]  /*1160*/  FADD R7, R7, R10 ;  /* 0x0000000a07077221 */ /* 0x002fc80000000000 */
[----:B---3--:R-:W-:-:S07]  /*1170*/  FADD R15, R7, R12 ;  /* 0x0000000c070f7221 */ /* 0x008fce0000000000 */
.L_x_23:
[----:B------:R-:W-:Y:S05]  /*1180*/  @!P1 BRA `(.L_x_19) ;  /* 0x0000000000249947 */ /* 0x000fea0003800000 */
[----:B------:R-:W-:Y:S02]  /*1190*/  IMAD R6, R6, 0x4, R2 ;  /* 0x0000000406067824 */ /* 0x000fe400078e0202 */
[----:B------:R-:W-:-:S03]  /*11a0*/  IMAD.MOV R0, RZ, RZ, -R0 ;  /* 0x000000ffff007224 */ /* 0x000fc600078e0a00 */
[----:B------:R-:W-:-:S07]  /*11b0*/  IADD3 R6, PT, PT, R6, UR4, RZ ;  /* 0x0000000406067c10 */ /* 0x000fce000fffe0ff */
.L_x_24:
[----:B------:R0:W2:Y:S01]  /*11c0*/  LDS R8, [R6] ;  /* 0x0000000006087984 */ /* 0x0000a20000000800 */
[----:B------:R-:W-:-:S05]  /*11d0*/  VIADD R0, R0, 0x1 ;  /* 0x0000000100007836 */ /* 0x000fca0000000000 */
[----:B------:R-:W-:Y:S01]  /*11e0*/  ISETP.NE.AND P0, PT, R0, RZ, PT ;  /* 0x000000ff0000720c */ /* 0x000fe20003f05270 */
[----:B0-----:R-:W-:Y:S02]  /*11f0*/  VIADD R6, R6, 0x4 ;  /* 0x0000000406067836 */ /* 0x001fe40000000000 */
[----:B--2---:R-:W-:-:S10]  /*1200*/  FADD R15, R8, R15 ;  /* 0x0000000f080f7221 */ /* 0x004fd40000000000 */
[----:B------:R-:W-:Y:S05]  /*1210*/  @P0 BRA `(.L_x_24) ;  /* 0xfffffffc00e80947 */ /* 0x000fea000383ffff */
.L_x_19:
[----:B--2---:R0:W-:Y:S02]  /*1220*/  STS [R2+UR4], R15 ;  /* 0x0000000f02007988 */ /* 0x0041e40008000804 */
.L_x_18:
[----:B------:R-:W-:Y:S05]  /*1230*/  BSYNC.RECONVERGENT B0 ;  /* 0x0000000000007941 */ /* 0x000fea0003800200 */
.L_x_17:
[----:B------:R-:W-:Y:S01]  /*1240*/  BAR.SYNC.DEFER_BLOCKING 0x0 ;  /* 0x0000000000007b1d */ /* 0x000fe20000010000 */
[----:B------:R-:W-:-:S13]  /*1250*/  ISETP.GE.AND P0, PT, R21, R24, PT ;  /* 0x000000181500720c */ /* 0x000fda0003f06270 */
[----:B------:R-:W-:Y:S05]  /*1260*/  @P0 EXIT ;  /* 0x000000000000094d */ /* 0x000fea0003800000 */
[----:B------:R2:W3:Y:S01]  /*1270*/  LDS R3, [R2+UR4] ;  /* 0x0000000402037984 */ /* 0x0004e20008000800 */
[----:B------:R-:W4:Y:S02]  /*1280*/  LDCU UR4, c[0x0][0x394] ;  /* 0x00007280ff0477ac */ /* 0x000f240008000800 */
.L_x_27:
[----:B------:R-:W-:-:S05]  /*1290*/  IMAD.WIDE R6, R21, 0x4, R4 ;  /* 0x0000000415067825 */ /* 0x000fca00078e0204 */
[----:B------:R-:W5:Y:S01]  /*12a0*/  LDG.E R0, desc[UR8][R6.64] ;  /* 0x0000000806007981 */ /* 0x000f62000c1e1900 */
[----:B0-23--:R-:W0:Y:S01]  /*12b0*/  MUFU.RCP R2, R3 ;  /* 0x0000000300027308 */ /* 0x00de220000001000 */
[----:B------:R-:W-:Y:S01]  /*12c0*/  BSSY.RECONVERGENT B0, `(.L_x_25) ;  /* 0x000000b000007945 */ /* 0x000fe20003800200 */
[----:B0-----:R-:W-:-:S04]  /*12d0*/  FFMA R9, -R3, R2, 1 ;  /* 0x3f80000003097423 */ /* 0x001fc80000000102 */
[----:B------:R-:W-:Y:S02]  /*12e0*/  FFMA R9, R2, R9, R2 ;  /* 0x0000000902097223 */ /* 0x000fe40000000002 */
[----:B-----5:R-:W0:Y:S02]  /*12f0*/  FCHK P0, R0, R3 ;  /* 0x0000000300007302 */ /* 0x020e240000000000 */
[----:B------:R-:W-:-:S04]  /*1300*/  FFMA R2, R0, R9, RZ ;  /* 0x0000000900027223 */ /* 0x000fc800000000ff */
[----:B------:R-:W-:-:S04]  /*1310*/  FFMA R8, -R3, R2, R0 ;  /* 0x0000000203087223 */ /* 0x000fc80000000100 */
[----:B------:R-:W-:Y:S01]  /*1320*/  FFMA R9, R9, R8, R2 ;  /* 0x0000000809097223 */ /* 0x000fe20000000002 */
[----:B0-----:R-:W-:Y:S06]  /*1330*/  @!P0 BRA `(.L_x_26) ;  /* 0x00000000000c8947 */ /* 0x001fec0003800000 */
[----:B------:R-:W-:-:S07]  /*1340*/  MOV R2, 0x1360 ;  /* 0x0000136000027802 */ /* 0x000fce0000000f00 */
[----:B-1--4-:R-:W-:Y:S05]  /*1350*/  CALL.REL.NOINC `($__internal_0_$__cuda_sm3x_div_rn_noftz_f32_slowpath) ;  /* 0x00000000001c7944 */ /* 0x012fea0003c00000 */
[----:B------:R-:W-:-:S07]  /*1360*/  IMAD.MOV.U32 R9, RZ, RZ, R0 ;  /* 0x000000ffff097224 */ /* 0x000fce00078e0000 */
.L_x_26:
[----:B----4-:R-:W-:Y:S05]  /*1370*/  BSYNC.RECONVERGENT B0 ;  /* 0x0000000000007941 */ /* 0x010fea0003800200 */
.L_x_25:
[----:B------:R0:W-:Y:S01]  /*1380*/  STG.E desc[UR8][R6.64], R9 ;  /* 0x0000000906007986 */ /* 0x0001e2000c101908 */
[----:B------:R-:W-:-:S05]  /*1390*/  IMAD.IADD R21, R20, 0x1, R21 ;  /* 0x0000000114157824 */ /* 0x000fca00078e0215 */
[----:B------:R-:W-:-:S13]  /*13a0*/  ISETP.GE.AND P0, PT, R21, UR4, PT ;  /* 0x0000000415007c0c */ /* 0x000fda000bf06270 */
[----:B0-----:R-:W-:Y:S05]  /*13b0*/  @!P0 BRA `(.L_x_27) ;  /* 0xfffffffc00b48947 */ /* 0x001fea000383ffff */
[----:B------:R-:W-:Y:S05]  /*13c0*/  EXIT ;  /* 0x000000000000794d */ /* 0x000fea0003800000 */
        .weak           $__internal_0_$__cuda_sm3x_div_rn_noftz_f32_slowpath
        .type           $__internal_0_$__cuda_sm3x_div_rn_noftz_f32_slowpath,@function
        .size           $__internal_0_$__cuda_sm3x_div_rn_noftz_f32_slowpath,(.L_x_198 - $__internal_0_$__cuda_sm3x_div_rn_noftz_f32_slowpath)
$__internal_0_$__cuda_sm3x_div_rn_noftz_f32_slowpath:
[--C-:B------:R-:W-:Y:S01]  /*13d0*/  SHF.R.U32.HI R9, RZ, 0x17, R3.reuse ;  /* 0x00000017ff097819 */ /* 0x100fe20000011603 */
[----:B------:R-:W-:Y:S01]  /*13e0*/  BSSY.RECONVERGENT B1, `(.L_x_28) ;  /* 0x0000064000017945 */ /* 0x000fe20003800200 */
[--C-:B------:R-:W-:Y:S01]  /*13f0*/  SHF.R.U32.HI R8, RZ, 0x17, R0.reuse ;  /* 0x00000017ff087819 */ /* 0x100fe20000011600 */
[----:B------:R-:W-:Y:S01]  /*1400*/  IMAD.MOV.U32 R10, RZ, RZ, R0 ;  /* 0x000000ffff0a7224 */ /* 0x000fe200078e0000 */
[----:B------:R-:W-:Y:S01]  /*1410*/  LOP3.LUT R9, R9, 0xff, RZ, 0xc0, !PT ;  /* 0x000000ff09097812 */ /* 0x000fe200078ec0ff */
[----:B------:R-:W-:Y:S01]  /*1420*/  IMAD.MOV.U32 R11, RZ, RZ, R3 ;  /* 0x000000ffff0b7224 */ /* 0x000fe200078e0003 */
[----:B------:R-:W-:Y:S02]  /*1430*/  LOP3.LUT R14, R8, 0xff, RZ, 0xc0, !PT ;  /* 0x000000ff080e7812 */ /* 0x000fe400078ec0ff */
[----:B------:R-:W-:-:S03]  /*1440*/  IADD3 R12, PT, PT, R9, -0x1, RZ ;  /* 0xffffffff090c7810 */ /* 0x000fc60007ffe0ff */
[----:B------:R-:W-:Y:S01]  /*1450*/  VIADD R13, R14, 0xffffffff ;  /* 0xffffffff0e0d7836 */ /* 0x000fe20000000000 */
[----:B------:R-:W-:-:S04]  /*1460*/  ISETP.GT.U32.AND P0, PT, R12, 0xfd, PT ;  /* 0x000000fd0c00780c */ /* 0x000fc80003f04070 */
[----:B------:R-:W-:-:S13]  /*1470*/  ISETP.GT.U32.OR P0, PT, R13, 0xfd, P0 ;  /* 0x000000fd0d00780c */ /* 0x000fda0000704470 */
[----:B------:R-:W-:Y:S01]  /*1480*/  @!P0 IMAD.MOV.U32 R8, RZ, RZ, RZ ;  /* 0x000000ffff088224 */ /* 0x000fe200078e00ff */
[----:B------:R-:W-:Y:S06]  /*1490*/  @!P0 BRA `(.L_x_29) ;  /* 0x00000000005c8947 */ /* 0x000fec0003800000 */
[----:B------:R-:W-:Y:S02]  /*14a0*/  FSETP.GTU.FTZ.AND P1, PT, |R3|, +INF , PT ;  /* 0x7f8000000300780b */ /* 0x000fe40003f3c200 */
[----:B------:R-:W-:-:S04]  /*14b0*/  FSETP.GTU.FTZ.AND P0, PT, |R0|, +INF , PT ;  /* 0x7f8000000000780b */ /* 0x000fc80003f1c200 */
[----:B------:R-:W-:-:S13]  /*14c0*/  PLOP3.LUT P0, PT, P0, P1, PT, 0xf8, 0x8f ;  /* 0x00000000008f781c */ /* 0x000fda0000703f70 */
[----:B------:R-:W-:Y:S05]  /*14d0*/  @P0 BRA `(.L_x_30) ;  /* 0x00000004004c0947 */ /* 0x000fea0003800000 */
[----:B------:R-:W-:-:S13]  /*14e0*/  LOP3.LUT P0, RZ, R11, 0x7fffffff, R10, 0xc8, !PT ;  /* 0x7fffffff0bff7812 */ /* 0x000fda000780c80a */
[----:B------:R-:W-:Y:S05]  /*14f0*/  @!P0 BRA `(.L_x_31) ;  /* 0x00000004003c8947 */ /* 0x000fea0003800000 */
[C---:B------:R-:W-:Y:S02]  /*1500*/  FSETP.NEU.FTZ.AND P2, PT, |R0|.reuse, +INF , PT ;  /* 0x7f8000000000780b */ /* 0x040fe40003f5d200 */
[----:B------:R-:W-:Y:S02]  /*1510*/  FSETP.NEU.FTZ.AND P1, PT, |R3|, +INF , PT ;  /* 0x7f8000000300780b */ /* 0x000fe40003f3d200 */
[----:B------:R-:W-:-:S11]  /*1520*/  FSETP.NEU.FTZ.AND P0, PT, |R0|, +INF , PT ;  /* 0x7f8000000000780b */ /* 0x000fd60003f1d200 */
[----:B------:R-:W-:Y:S05]  /*1530*/  @!P1 BRA !P2, `(.L_x_31) ;  /* 0x00000004002c9947 */ /* 0x000fea0005000000 */
[----:B------:R-:W-:-:S04]  /*1540*/  LOP3.LUT P2, RZ, R10, 0x7fffffff, RZ, 0xc0, !PT ;  /* 0x7fffffff0aff7812 */ /* 0x000fc8000784c0ff */
[----:B------:R-:W-:-:S13]  /*1550*/  PLOP3.LUT P1, PT, P1, P2, PT, 0x2f, 0xf2 ;  /* 0x0000000000f2781c */ /* 0x000fda0000f24577 */
[----:B------:R-:W-:Y:S05]  /*1560*/  @P1 BRA `(.L_x_32) ;  /* 0x0000000400181947 */ /* 0x000fea0003800000 */
[----:B------:R-:W-:-:S04]  /*1570*/  LOP3.LUT P1, RZ, R11, 0x7fffffff, RZ, 0xc0, !PT ;  /* 0x7fffffff0bff7812 */ /* 0x000fc8000782c0ff */
[----:B------:R-:W-:-:S13]  /*1580*/  PLOP3.LUT P0, PT, P0, P1, PT, 0x2f, 0xf2 ;  /* 0x0000000000f2781c */ /* 0x000fda0000702577 */
[----:B------:R-:W-:Y:S05]  /*1590*/  @P0 BRA `(.L_x_33) ;  /* 0x0000000400000947 */ /* 0x000fea0003800000 */
[----:B------:R-:W-:Y:S02]  /*15a0*/  ISETP.GE.AND P0, PT, R13, RZ, PT ;  /* 0x000000ff0d00720c */ /* 0x000fe40003f06270 */
[----:B------:R-:W-:-:S11]  /*15b0*/  ISETP.GE.AND P1, PT, R12, RZ, PT ;  /* 0x000000ff0c00720c */ /* 0x000fd60003f26270 */
[----:B------:R-:W-:Y:S01]  /*15c0*/  @P0 MOV R8, RZ ;  /* 0x000000ff00080202 */ /* 0x000fe20000000f00 */
[----:B------:R-:W-:Y:S02]  /*15d0*/  @!P0 IMAD.MOV.U32 R8, RZ, RZ, -0x40 ;  /* 0xffffffc0ff088424 */ /* 0x000fe400078e00ff */
[----:B------:R-:W-:Y:S01]  /*15e0*/  @!P0 FFMA R10, R0, 1.84467440737095516160e+19, RZ ;  /* 0x5f800000000a8823 */ /* 0x000fe200000000ff */
[----:B------:R-:W-:Y:S01]  /*15f0*/  @!P1 FFMA R11, R3, 1.84467440737095516160e+19, RZ ;  /* 0x5f800000030b9823 */ /* 0x000fe200000000ff */
[----:B------:R-:W-:-:S07]  /*1600*/  @!P1 VIADD R8, R8, 0x40 ;  /* 0x0000004008089836 */ /* 0x000fce0000000000 */
.L_x_29:
[----:B------:R-:W-:Y:S01]  /*1610*/  LEA R0, R9, 0xc0800000, 0x17 ;  /* 0xc080000009007811 */ /* 0x000fe200078eb8ff */
[----:B------:R-:W-:Y:S04]  /*1620*/  BSSY.RECONVERGENT B2, `(.L_x_34) ;  /* 0x0000036000027945 */ /* 0x000fe80003800200 */
[----:B------:R-:W-:Y:S02]  /*1630*/  IMAD.IADD R12, R11, 0x1, -R0 ;  /* 0x000000010b0c7824 */ /* 0x000fe400078e0a00 */
[----:B------:R-:W-:Y:S02]  /*1640*/  VIADD R11, R14, 0xffffff81 ;  /* 0xffffff810e0b7836 */ /* 0x000fe40000000000 */
[----:B------:R-:W0:Y:S01]  /*1650*/  MUFU.RCP R13, R12 ;  /* 0x0000000c000d7308 */ /* 0x000e220000001000 */
[----:B------:R-:W-:Y:S01]  /*1660*/  FADD.FTZ R15, -R12, -RZ ;  /* 0x800000ff0c0f7221 */ /* 0x000fe20000010100 */
[C---:B------:R-:W-:Y:S01]  /*1670*/  IMAD R0, R11.reuse, -0x800000, R10 ;  /* 0xff8000000b007824 */ /* 0x040fe200078e020a */
[----:B------:R-:W-:-:S04]  /*1680*/  IADD3 R11, PT, PT, R11, 0x7f, -R9 ;  /* 0x0000007f0b0b7810 */ /* 0x000fc80007ffe809 */
[----:B------:R-:W-:Y:S01]  /*1690*/  IADD3 R11, PT, PT, R11, R8, RZ ;  /* 0x000000080b0b7210 */ /* 0x000fe20007ffe0ff */
[----:B0-----:R-:W-:-:S04]  /*16a0*/  FFMA R14, R13, R15, 1 ;  /* 0x3f8000000d0e7423 */ /* 0x001fc8000000000f */
[----:B------:R-:W-:-:S04]  /*16b0*/  FFMA R17, R13, R14, R13 ;  /* 0x0000000e0d117223 */ /* 0x000fc8000000000d */
[----:B------:R-:W-:-:S04]  /*16c0*/  FFMA R10, R0, R17, RZ ;  /* 0x00000011000a7223 */ /* 0x000fc800000000ff */
[----:B------:R-:W-:-:S04]  /*16d0*/  FFMA R13, R15, R10, R0 ;  /* 0x0000000a0f0d7223 */ /* 0x000fc80000000000 */
[----:B------:R-:W-:-:S04]  /*16e0*/  FFMA R14, R17, R13, R10 ;  /* 0x0000000d110e7223 */ /* 0x000fc8000000000a */
[----:B------:R-:W-:-:S04]  /*16f0*/  FFMA R15, R15, R14, R0 ;  /* 0x0000000e0f0f7223 */ /* 0x000fc80000000000 */
[----:B------:R-:W-:-:S05]  /*1700*/  FFMA R0, R17, R15, R14 ;  /* 0x0000000f11007223 */ /* 0x000fca000000000e */
[----:B------:R-:W-:-:S04]  /*1710*/  SHF.R.U32.HI R9, RZ, 0x17, R0 ;  /* 0x00000017ff097819 */ /* 0x000fc80000011600 */
[----:B------:R-:W-:-:S05]  /*1720*/  LOP3.LUT R9, R9, 0xff, RZ, 0xc0, !PT ;  /* 0x000000ff09097812 */ /* 0x000fca00078ec0ff */
[----:B------:R-:W-:-:S04]  /*1730*/  IMAD.IADD R12, R9, 0x1, R11 ;  /* 0x00000001090c7824 */ /* 0x000fc800078e020b */
[----:B------:R-:W-:-:S05]  /*1740*/  VIADD R8, R12, 0xffffffff ;  /* 0xffffffff0c087836 */ /* 0x000fca0000000000 */
[----:B------:R-:W-:-:S13]  /*1750*/  ISETP.GE.U32.AND P0, PT, R8, 0xfe, PT ;  /* 0x000000fe0800780c */ /* 0x000fda0003f06070 */
[----:B------:R-:W-:Y:S05]  /*1760*/  @!P0 BRA `(.L_x_35) ;  /* 0x0000000000808947 */ /* 0x000fea0003800000 */
[----:B------:R-:W-:-:S13]  /*1770*/  ISETP.GT.AND P0, PT, R12, 0xfe, PT ;  /* 0x000000fe0c00780c */ /* 0x000fda0003f04270 */
[----:B------:R-:W-:Y:S05]  /*1780*/  @P0 BRA `(.L_x_36) ;  /* 0x00000000006c0947 */ /* 0x000fea0003800000 */
[----:B------:R-:W-:-:S13]  /*1790*/  ISETP.GE.AND P0, PT, R12, 0x1, PT ;  /* 0x000000010c00780c */ /* 0x000fda0003f06270 */
[----:B------:R-:W-:Y:S05]  /*17a0*/  @P0 BRA `(.L_x_37) ;  /* 0x0000000000740947 */ /* 0x000fea0003800000 */
[----:B------:R-:W-:Y:S02]  /*17b0*/  ISETP.GE.AND P0, PT, R12, -0x18, PT ;  /* 0xffffffe80c00780c */ /* 0x000fe40003f06270 */
[----:B------:R-:W-:-:S11]  /*17c0*/  LOP3.LUT R0, R0, 0x80000000, RZ, 0xc0, !PT ;  /* 0x8000000000007812 */ /* 0x000fd600078ec0ff */
[----:B------:R-:W-:Y:S05]  /*17d0*/  @!P0 BRA `(.L_x_37) ;  /* 0x0000000000688947 */ /* 0x000fea0003800000 */
[CCC-:B------:R-:W-:Y:S01]  /*17e0*/  FFMA.RZ R8, R17.reuse, R15.reuse, R14.reuse ;  /* 0x0000000f11087223 */ /* 0x1c0fe2000000c00e */
[C---:B------:R-:W-:Y:S02]  /*17f0*/  VIADD R11, R12.reuse, 0x20 ;  /* 0x000000200c0b7836 */ /* 0x040fe40000000000 */
[CCC-:B------:R-:W-:Y:S01]  /*1800*/  FFMA.RM R9, R17.reuse, R15.reuse, R14.reuse ;  /* 0x0000000f11097223 */ /* 0x1c0fe2000000400e */
[----:B------:R-:W-:Y:S02]  /*1810*/  ISETP.NE.AND P2, PT, R12, RZ, PT ;  /* 0x000000ff0c00720c */ /* 0x000fe40003f45270 */
[----:B------:R-:W-:Y:S01]  /*1820*/  LOP3.LUT R10, R8, 0x7fffff, RZ, 0xc0, !PT ;  /* 0x007fffff080a7812 */ /* 0x000fe200078ec0ff */
[----:B------:R-:W-:Y:S01]  /*1830*/  FFMA.RP R8, R17, R15, R14 ;  /* 0x0000000f11087223 */ /* 0x000fe2000000800e */
[----:B------:R-:W-:Y:S01]  /*1840*/  ISETP.NE.AND P1, PT, R12, RZ, PT ;  /* 0x000000ff0c00720c */ /* 0x000fe20003f25270 */
[----:B------:R-:W-:Y:S01]  /*1850*/  IMAD.MOV R12, RZ, RZ, -R12 ;  /* 0x000000ffff0c7224 */ /* 0x000fe200078e0a0c */
[----:B------:R-:W-:-:S02]  /*1860*/  LOP3.LUT R10, R10, 0x800000, RZ, 0xfc, !PT ;  /* 0x008000000a0a7812 */ /* 0x000fc400078efcff */
[----:B------:R-:W-:Y:S02]  /*1870*/  FSETP.NEU.FTZ.AND P0, PT, R8, R9, PT ;  /* 0x000000090800720b */ /* 0x000fe40003f1d000 */
[----:B------:R-:W-:Y:S02]  /*1880*/  SHF.L.U32 R11, R10, R11, RZ ;  /* 0x0000000b0a0b7219 */ /* 0x000fe400000006ff */
[----:B------:R-:W-:Y:S02]  /*1890*/  SEL R9, R12, RZ, P2 ;  /* 0x000000ff0c097207 */ /* 0x000fe40001000000 */
[----:B------:R-:W-:Y:S02]  /*18a0*/  ISETP.NE.AND P1, PT, R11, RZ, P1 ;  /* 0x000000ff0b00720c */ /* 0x000fe40000f25270 */
[----:B------:R-:W-:Y:S02]  /*18b0*/  SHF.R.U32.HI R9, RZ, R9, R10 ;  /* 0x00000009ff097219 */ /* 0x000fe4000001160a */
[----:B------:R-:W-:-:S02]  /*18c0*/  PLOP3.LUT P0, PT, P0, P1, PT, 0xf8, 0x8f ;  /* 0x00000000008f781c */ /* 0x000fc40000703f70 */
[----:B------:R-:W-:Y:S02]  /*18d0*/  SHF.R.U32.HI R11, RZ, 0x1, R9 ;  /* 0x00000001ff0b7819 */ /* 0x000fe40000011609 */
[----:B------:R-:W-:-:S04]  /*18e0*/  SEL R8, RZ, 0x1, !P0 ;  /* 0x00000001ff087807 */ /* 0x000fc80004000000 */
[----:B------:R-:W-:-:S04]  /*18f0*/  LOP3.LUT R8, R8, 0x1, R11, 0xf8, !PT ;  /* 0x0000000108087812 */ /* 0x000fc800078ef80b */
[----:B------:R-:W-:-:S04]  /*1900*/  LOP3.LUT R8, R8, R9, RZ, 0xc0, !PT ;  /* 0x0000000908087212 */ /* 0x000fc800078ec0ff */
[----:B------:R-:W-:-:S04]  /*1910*/  IADD3 R11, PT, PT, R11, R8, RZ ;  /* 0x000000080b0b7210 */ /* 0x000fc80007ffe0ff */
[----:B------:R-:W-:Y:S01]  /*1920*/  LOP3.LUT R0, R11, R0, RZ, 0xfc, !PT ;  /* 0x000000000b007212 */ /* 0x000fe200078efcff */
[----:B------:R-:W-:Y:S06]  /*1930*/  BRA `(.L_x_37) ;  /* 0x0000000000107947 */ /* 0x000fec0003800000 */
.L_x_36:
[----:B------:R-:W-:-:S04]  /*1940*/  LOP3.LUT R0, R0, 0x80000000, RZ, 0xc0, !PT ;  /* 0x8000000000007812 */ /* 0x000fc800078ec0ff */
[----:B------:R-:W-:Y:S01]  /*1950*/  LOP3.LUT R0, R0, 0x7f800000, RZ, 0xfc, !PT ;  /* 0x7f80000000007812 */ /* 0x000fe200078efcff */
[----:B------:R-:W-:Y:S06]  /*1960*/  BRA `(.L_x_37) ;  /* 0x0000000000047947 */ /* 0x000fec0003800000 */
.L_x_35:
[----:B------:R-:W-:-:S07]  /*1970*/  IMAD R0, R11, 0x800000, R0 ;  /* 0x008000000b007824 */ /* 0x000fce00078e0200 */
.L_x_37:
[----:B------:R-:W-:Y:S05]  /*1980*/  BSYNC.RECONVERGENT B2 ;  /* 0x0000000000027941 */ /* 0x000fea0003800200 */
.L_x_34:
[----:B------:R-:W-:Y:S05]  /*1990*/  BRA `(.L_x_38) ;  /* 0x0000000000207947 */ /* 0x000fea0003800000 */
.L_x_33:
[----:B------:R-:W-:-:S04]  /*19a0*/  LOP3.LUT R0, R11, 0x80000000, R10, 0x48, !PT ;  /* 0x800000000b007812 */ /* 0x000fc800078e480a */
[----:B------:R-:W-:Y:S01]  /*19b0*/  LOP3.LUT R0, R0, 0x7f800000, RZ, 0xfc, !PT ;  /* 0x7f80000000007812 */ /* 0x000fe200078efcff */
[----:B------:R-:W-:Y:S06]  /*19c0*/  BRA `(.L_x_38) ;  /* 0x0000000000147947 */ /* 0x000fec0003800000 */
.L_x_32:
[----:B------:R-:W-:Y:S01]  /*19d0*/  LOP3.LUT R0, R11, 0x80000000, R10, 0x48, !PT ;  /* 0x800000000b007812 */ /* 0x000fe200078e480a */
[----:B------:R-:W-:Y:S06]  /*19e0*/  BRA `(.L_x_38) ;  /* 0x00000000000c7947 */ /* 0x000fec0003800000 */
.L_x_31:
[----:B------:R-:W0:Y:S01]  /*19f0*/  MUFU.RSQ R0, -QNAN ;  /* 0xffc0000000007908 */ /* 0x000e220000001400 */
[----:B------:R-:W-:Y:S05]  /*1a00*/  BRA `(.L_x_38) ;  /* 0x0000000000047947 */ /* 0x000fea0003800000 */
.L_x_30:
[----:B------:R-:W-:-:S07]  /*1a10*/  FADD.FTZ R0, R0, R3 ;  /* 0x0000000300007221 */ /* 0x000fce0000010000 */
.L_x_38:
[----:B------:R-:W-:Y:S05]  /*1a20*/  BSYNC.RECONVERGENT B1 ;  /* 0x0000000000017941 */ /* 0x000fea0003800200 */
.L_x_28:
[----:B------:R-:W-:Y:S02]  /*1a30*/  IMAD.MOV.U32 R8, RZ, RZ, R2 ;  /* 0x000000ffff087224 */ /* 0x000fe400078e0002 */
[----:B------:R-:W-:-:S04]  /*1a40*/  IMAD.MOV.U32 R9, RZ, RZ, 0x0 ;  /* 0x00000000ff097424 */ /* 0x000fc800078e00ff */
[----:B0-----:R-:W-:Y:S05]  /*1a50*/  RET.REL.NODEC R8 `(_Z23softmax_forward_kernel4PfPKfii) ;  /* 0xffffffe408687950 */ /* 0x001fea0003c3ffff */
.L_x_39:
[----:B------:R-:W-:-:S00]  /*1a60*/  BRA `(.L_x_39) ;  /* 0xfffffffc00fc7947 */ /* 0x000fc0000383ffff */
[----:B------:R-:W-:-:S00]  /*1a70*/  NOP ;  /* 0x0000000000007918 */ /* 0x000fc00000000000 */
        /* <DEDUP_REMOVED lines=8> */
.L_x_198:


//--------------------- .text._Z23softmax_forward_kernel3PfPKfii --------------------------
	.section	.text._Z23softmax_forward_kernel3PfPKfii,"ax",@progbits
	.align	128
        .global         _Z23softmax_forward_kernel3PfPKfii
        .type           _Z23softmax_forward_kernel3PfPKfii,@function
        .size           _Z23softmax_forward_kernel3PfPKfii,(.L_x_199 - _Z23softmax_forward_kernel3PfPKfii)
        .other          _Z23softmax_forward_kernel3PfPKfii,@"STO_CUDA_ENTRY STV_DEFAULT"
_Z23softmax_forward_kernel3PfPKfii:
.text._Z23softmax_forward_kernel3PfPKfii:
[----:B------:R-:W-:Y:S01]  /*0000*/  LDC R1, c[0x0][0x37c] ;  /* 0x0000df00ff017b82 */ /* 0x000fe20000000800 */
[----:B------:R-:W0:Y:S07]  /*0010*/  S2R R7, SR_TID.X ;  /* 0x0000000000077919 */ /* 0x000e2e0000002100 */
[----:B------:R-:W0:Y:S01]  /*0020*/  LDC R0, c[0x0][0x394] ;  /* 0x0000e500ff007b82 */ /* 0x000e220000000800 */
[----:B------:R-:W-:Y:S01]  /*0030*/  BSSY.RECONVERGENT B0, `(.L_x_40) ;  /* 0x0000012000007945 */ /* 0x000fe20003800200 */
[----:B------:R-:W-:-:S06]  /*0040*/  IMAD.MOV.U32 R8, RZ, RZ, -0x800000 ;  /* 0xff800000ff087424 */ /* 0x000fcc00078e00ff */
[----:B------:R-:W1:Y:S08]  /*0050*/  S2UR UR4, SR_CTAID.X ;  /* 0x00000000000479c3 */ /* 0x000e700000002500 */
[----:B------:R-:W2:Y:S01]  /*0060*/  LDC.64 R2, c[0x0][0x388] ;  /* 0x0000e200ff027b82 */ /* 0x000ea20000000a00 */
[----:B0-----:R-:W-:Y:S01]  /*0070*/  ISETP.GE.AND P0, PT, R7, R0, PT ;  /* 0x000000000700720c */ /* 0x001fe20003f06270 */
[----:B-1----:R-:W-:Y:S01]  /*0080*/  IMAD R6, R0, UR4, RZ ;  /* 0x0000000400067c24 */ /* 0x002fe2000f8e02ff */
[----:B------:R-:W0:Y:S03]  /*0090*/  LDCU.64 UR4, c[0x0][0x358] ;  /* 0x00006b00ff0477ac */ /* 0x000e260008000a00 */
[----:B--2---:R-:W-:-:S08]  /*00a0*/  IMAD.WIDE R2, R6, 0x4, R2 ;  /* 0x0000000406027825 */ /* 0x004fd000078e0202 */
[----:B------:R-:W-:Y:S05]  /*00b0*/  @P0 BRA `(.L_x_41) ;  /* 0x0000000000240947 */ /* 0x000fea0003800000 */
[----:B------:R-:W1:Y:S01]  /*00c0*/  LDC R10, c[0x0][0x360] ;  /* 0x0000d800ff0a7b82 */ /* 0x000e620000000800 */
[----:B------:R-:W-:Y:S02]  /*00d0*/  IMAD.MOV.U32 R8, RZ, RZ, -0x800000 ;  /* 0xff800000ff087424 */ /* 0x000fe400078e00ff */
[----:B------:R-:W-:-:S07]  /*00e0*/  IMAD.MOV.U32 R9, RZ, RZ, R7 ;  /* 0x000000ffff097224 */ /* 0x000fce00078e0007 */
.L_x_42:
[----:B------:R-:W-:-:S06]  /*00f0*/  IMAD.WIDE R4, R9, 0x4, R2 ;  /* 0x0000000409047825 */ /* 0x000fcc00078e0202 */
[----:B0-----:R-:W2:Y:S01]  /*0100*/  LDG.E R5, desc[UR4][R4.64] ;  /* 0x0000000404057981 */ /* 0x001ea2000c1e1900 */
[----:B-1----:R-:W-:-:S05]  /*0110*/  IMAD.IADD R9, R10, 0x1, R9 ;  /* 0x000000010a097824 */ /* 0x002fca00078e0209 */
[----:B------:R-:W-:Y:S02]  /*0120*/  ISETP.GE.AND P0, PT, R9, R0, PT ;  /* 0x000000000900720c */ /* 0x000fe40003f06270 */
[----:B--2---:R-:W-:-:S11]  /*0130*/  FMNMX R8, R5, R8, !PT ;  /* 0x0000000805087209 */ /* 0x004fd60007800000 */
[----:B------:R-:W-:Y:S05]  /*0140*/  @!P0 BRA `(.L_x_42) ;  /* 0xfffffffc00e88947 */ /* 0x000fea000383ffff */
.L_x_41:
[----:B0-----:R-:W-:Y:S05]  /*0150*/  BSYNC.RECONVERGENT B0 ;  /* 0x0000000000007941 */ /* 0x001fea0003800200 */
.L_x_40:
[----:B------:R-:W0:Y:S01]  /*0160*/  SHFL.DOWN PT, R5, R8, 0x10, 0x1f ;  /* 0x0a001f0008057f89 */ /* 0x000e2200000e0000 */
[CC--:B------:R-:W-:Y:S01]  /*0170*/  ISETP.GE.AND P0, PT, R7.reuse, R0.reuse, PT ;  /* 0x000000000700720c */ /* 0x0c0fe20003f06270 */
[----:B------:R-:W-:Y:S01]  /*0180*/  BSSY.RECONVERGENT B0, `(.L_x_43) ;  /* 0x0000025000007945 */ /* 0x000fe20003800200 */
[----:B------:R-:W-:Y:S02]  /*0190*/  ISETP.GE.AND P1, PT, R7, R0, PT ;  /* 0x000000000700720c */ /* 0x000fe40003f26270 */
[----:B0-----:R-:W-:-:S05]  /*01a0*/  FMNMX R9, R5, R8, !PT ;  /* 0x0000000805097209 */ /* 0x001fca0007800000 */
[----:B------:R-:W0:Y:S02]  /*01b0*/  SHFL.DOWN PT, R4, R9, 0x8, 0x1f ;  /* 0x09001f0009047f89 */ /* 0x000e2400000e0000 */
[----:B0-----:R-:W-:-:S05]  /*01c0*/  FMNMX R10, R9, R4, !PT ;  /* 0x00000004090a7209 */ /* 0x001fca0007800000 */
[----:B------:R-:W0:Y:S02]  /*01d0*/  SHFL.DOWN PT, R5, R10, 0x4, 0x1f ;  /* 0x08801f000a057f89 */ /* 0x000e2400000e0000 */
[----:B0-----:R-:W-:-:S05]  /*01e0*/  FMNMX R11, R10, R5, !PT ;  /* 0x000000050a0b7209 */ /* 0x001fca0007800000 */
[----:B------:R-:W0:Y:S02]  /*01f0*/  SHFL.DOWN PT, R4, R11, 0x2, 0x1f ;  /* 0x08401f000b047f89 */ /* 0x000e2400000e0000 */
[----:B0-----:R-:W-:Y:S02]  /*0200*/  FMNMX R12, R11, R4, !PT ;  /* 0x000000040b0c7209 */ /* 0x001fe40007800000 */
[----:B------:R-:W0:Y:S03]  /*0210*/  LDC.64 R4, c[0x0][0x380] ;  /* 0x0000e000ff047b82 */ /* 0x000e260000000a00 */
[----:B------:R-:W1:Y:S01]  /*0220*/  SHFL.DOWN PT, R13, R12, 0x1, 0x1f ;  /* 0x08201f000c0d7f89 */ /* 0x000e6200000e0000 */
[----:B0-----:R-:W-:Y:S01]  /*0230*/  IMAD.WIDE R4, R6, 0x4, R4 ;  /* 0x0000000406047825 */ /* 0x001fe200078e0204 */
[----:B-1----:R-:W-:-:S05]  /*0240*/  FMNMX R13, R12, R13, !PT ;  /* 0x0000000d0c0d7209 */ /* 0x002fca0007800000 */
[----:B------:R0:W1:Y:S01]  /*0250*/  SHFL.IDX PT, R19, R13, RZ, 0x1f ;  /* 0x00001fff0d137589 */ /* 0x00006200000e0000 */
[----:B------:R-:W-:Y:S05]  /*0260*/  @P0 BRA `(.L_x_44) ;  /* 0x0000000000580947 */ /* 0x000fea0003800000 */
[----:B------:R-:W2:Y:S01]  /*0270*/  LDC R16, c[0x0][0x360] ;  /* 0x0000d800ff107b82 */ /* 0x000ea20000000800 */
[----:B0-----:R-:W-:-:S07]  /*0280*/  MOV R13, R7 ;  /* 0x00000007000d7202 */ /* 0x001fce0000000f00 */
[----:B------:R-:W0:Y:S02]  /*0290*/  LDC.64 R8, c[0x0][0x380] ;  /* 0x0000e000ff087b82 */ /* 0x000e240000000a00 */
.L_x_45:
[----:B---3--:R-:W-:-:S06]  /*02a0*/  IMAD.WIDE R10, R13, 0x4, R2 ;  /* 0x000000040d0a7825 */ /* 0x008fcc00078e0202 */
[----:B------:R-:W1:Y:S01]  /*02b0*/  LDG.E R10, desc[UR4][R10.64] ;  /* 0x000000040a0a7981 */ /* 0x000e62000c1e1900 */
[----:B------:R-:W-:Y:S02]  /*02c0*/  IMAD.MOV.U32 R15, RZ, RZ, 0x3bbb989d ;  /* 0x3bbb989dff0f7424 */ /* 0x000fe400078e00ff */
[----:B------:R-:W-:Y:S02]  /*02d0*/  IMAD.MOV.U32 R17, RZ, RZ, 0x437c0000 ;  /* 0x437c0000ff117424 */ /* 0x000fe400078e00ff */
[----:B-1----:R-:W-:-:S04]  /*02e0*/  FADD R12, -R19, R10 ;  /* 0x0000000a130c7221 */ /* 0x002fc80000000100 */
[----:B------:R-:W-:-:S04]  /*02f0*/  FFMA.SAT R14, R12, R15, 0.5 ;  /* 0x3f0000000c0e7423 */ /* 0x000fc8000000200f */
[----:B------:R-:W-:Y:S01]  /*0300*/  FFMA.RM R14, R14, R17, 12582913 ;  /* 0x4b4000010e0e7423 */ /* 0x000fe20000004011 */
[--C-:B------:R-:W-:Y:S02]  /*0310*/  IMAD.IADD R17, R6, 0x1, R13.reuse ;  /* 0x0000000106117824 */ /* 0x100fe400078e020d */
[----:B--2---:R-:W-:Y:S02]  /*0320*/  IMAD.IADD R13, R16, 0x1, R13 ;  /* 0x00000001100d7824 */ /* 0x004fe400078e020d */
[C---:B------:R-:W-:Y:S01]  /*0330*/  FADD R15, R14.reuse, -12583039 ;  /* 0xcb40007f0e0f7421 */ /* 0x040fe20000000000 */
[----:B------:R-:W-:Y:S01]  /*0340*/  SHF.L.U32 R14, R14, 0x17, RZ ;  /* 0x000000170e0e7819 */ /* 0x000fe200000006ff */
[----:B0-----:R-:W-:-:S04]  /*0350*/  IMAD.WIDE R10, R17, 0x4, R8 ;  /* 0x00000004110a7825 */ /* 0x001fc800078e0208 */
[----:B------:R-:W-:Y:S01]  /*0360*/  FFMA R15, R12, 1.4426950216293334961, -R15 ;  /* 0x3fb8aa3b0c0f7823 */ /* 0x000fe2000000080f */
[----:B------:R-:W-:-:S03]  /*0370*/  ISETP.GE.AND P0, PT, R13, R0, PT ;  /* 0x000000000d00720c */ /* 0x000fc60003f06270 */
[----:B------:R-:W-:-:S06]  /*0380*/  FFMA R15, R12, 1.925963033500011079e-08, R15 ;  /* 0x32a570600c0f7823 */ /* 0x000fcc000000000f */
[----:B------:R-:W0:Y:S02]  /*0390*/  MUFU.EX2 R15, R15 ;  /* 0x0000000f000f7308 */ /* 0x000e240000000800 */
[----:B0-----:R-:W-:-:S05]  /*03a0*/  FMUL R17, R14, R15 ;  /* 0x0000000f0e117220 */ /* 0x001fca0000400000 */
[----:B------:R3:W-:Y:S01]  /*03b0*/  STG.E desc[UR4][R10.64], R17 ;  /* 0x000000110a007986 */ /* 0x0007e2000c101904 */
[----:B------:R-:W-:Y:S05]  /*03c0*/  @!P0 BRA `(.L_x_45) ;  /* 0xfffffffc00b48947 */ /* 0x000fea000383ffff */
.L_x_44:
[----:B------:R-:W-:Y:S05]  /*03d0*/  BSYNC.RECONVERGENT B0 ;  /* 0x0000000000007941 */ /* 0x000fea0003800200 */
.L_x_43:
[----:B------:R-:W-:Y:S01]  /*03e0*/  BSSY.RECONVERGENT B0, `(.L_x_46) ;  /* 0x000000c000007945 */ /* 0x000fe20003800200 */
[----:B------:R-:W-:-:S03]  /*03f0*/  IMAD.MOV.U32 R6, RZ, RZ, RZ ;  /* 0x000000ffff067224 */ /* 0x000fc600078e00ff */
[----:B------:R-:W-:Y:S05]  /*0400*/  @P1 BRA `(.L_x_47) ;  /* 0x0000000000241947 */ /* 0x000fea0003800000 */
[----:B------:R-:W2:Y:S01]  /*0410*/  LDC R8, c[0x0][0x360] ;  /* 0x0000d800ff087b82 */ /* 0x000ea20000000800 */
[----:B------:R-:W-:Y:S01]  /*0420*/  IMAD.MOV.U32 R6, RZ, RZ, RZ ;  /* 0x000000ffff067224 */ /* 0x000fe200078e00ff */
[----:B------:R-:W-:-:S07]  /*0430*/  MOV R9, R7 ;  /* 0x0000000700097202 */ /* 0x000fce0000000f00 */
.L_x_48:
[----:B------:R-:W-:-:S06]  /*0440*/  IMAD.WIDE R2, R9, 0x4, R4 ;  /* 0x0000000409027825 */ /* 0x000fcc00078e0204 */
[----:B------:R-:W4:Y:S01]  /*0450*/  LDG.E R3, desc[UR4][R2.64] ;  /* 0x0000000402037981 */ /* 0x000f22000c1e1900 */
[----:B--2---:R-:W-:-:S05]  /*0460*/  IMAD.IADD R9, R8, 0x1, R9 ;  /* 0x0000000108097824 */ /* 0x004fca00078e0209 */
[----:B------:R-:W-:Y:S01]  /*0470*/  ISETP.GE.AND P0, PT, R9, R0, PT ;  /* 0x000000000900720c */ /* 0x000fe20003f06270 */
[----:B----4-:R-:W-:-:S12]  /*0480*/  FADD R6, R3, R6 ;  /* 0x0000000603067221 */ /* 0x010fd80000000000 */
[----:B------:R-:W-:Y:S05]  /*0490*/  @!P0 BRA `(.L_x_48) ;  /* 0xfffffffc00e88947 */ /* 0x000fea000383ffff */
.L_x_47:
[----:B------:R-:W-:Y:S05]  /*04a0*/  BSYNC.RECONVERGENT B0 ;  /* 0x0000000000007941 */ /* 0x000fea0003800200 */
.L_x_46:
[----:B------:R-:W2:Y:S01]  /*04b0*/  SHFL.DOWN PT, R3, R6, 0x10, 0x1f ;  /* 0x0a001f0006037f89 */ /* 0x000ea200000e0000 */
[----:B------:R-:W-:Y:S01]  /*04c0*/  ISETP.GE.AND P0, PT, R7, R0, PT ;  /* 0x000000000700720c */ /* 0x000fe20003f06270 */
[----:B--2---:R-:W-:-:S05]  /*04d0*/  FADD R2, R3, R6 ;  /* 0x0000000603027221 */ /* 0x004fca0000000000 */
[----:B------:R-:W2:Y:S02]  /*04e0*/  SHFL.DOWN PT, R3, R2, 0x8, 0x1f ;  /* 0x09001f0002037f89 */ /* 0x000ea400000e0000 */
[----:B--2---:R-:W-:-:S05]  /*04f0*/  FADD R8, R2, R3 ;  /* 0x0000000302087221 */ /* 0x004fca0000000000 */
[----:B------:R-:W2:Y:S02]  /*0500*/  SHFL.DOWN PT, R3, R8, 0x4, 0x1f ;  /* 0x08801f0008037f89 */ /* 0x000ea400000e0000 */
[----:B--2---:R-:W-:-:S05]  /*0510*/  FADD R9, R8, R3 ;  /* 0x0000000308097221 */ /* 0x004fca0000000000 */
[----:B---3--:R-:W2:Y:S02]  /*0520*/  SHFL.DOWN PT, R10, R9, 0x2, 0x1f ;  /* 0x08401f00090a7f89 */ /* 0x008ea400000e0000 */
[----:B--2---:R-:W-:-:S05]  /*0530*/  FADD R10, R9, R10 ;  /* 0x0000000a090a7221 */ /* 0x004fca0000000000 */
[----:B------:R-:W2:Y:S02]  /*0540*/  SHFL.DOWN PT, R3, R10, 0x1, 0x1f ;  /* 0x08201f000a037f89 */ /* 0x000ea400000e0000 */
[----:B--2---:R-:W-:-:S06]  /*0550*/  FADD R3, R10, R3 ;  /* 0x000000030a037221 */ /* 0x004fcc0000000000 */
[----:B------:R-:W2:Y:S01]  /*0560*/  SHFL.IDX PT, R3, R3, RZ, 0x1f ;  /* 0x00001fff03037589 */ /* 0x000ea200000e0000 */
[----:B------:R-:W-:Y:S05]  /*0570*/  @P0 EXIT ;  /* 0x000000000000094d */ /* 0x000fea0003800000 */
[----:B------:R-:W3:Y:S01]  /*0580*/  LDCU UR6, c[0x0][0x360] ;  /* 0x00006c00ff0677ac */ /* 0x000ee20008000800 */
[----:B------:R-:W4:Y:S02]  /*0590*/  LDCU UR7, c[0x0][0x394] ;  /* 0x00007280ff0777ac */ /* 0x000f240008000800 */
.L_x_51:
[----:B------:R-:W-:-:S05]  /*05a0*/  IMAD.WIDE R8, R7, 0x4, R4 ;  /* 0x0000000407087825 */ /* 0x000fca00078e0204 */
[----:B------:R-:W5:Y:S01]  /*05b0*/  LDG.E R0, desc[UR4][R8.64] ;  /* 0x0000000408007981 */ /* 0x000f62000c1e1900 */
[----:B--2---:R-:W2:Y:S01]  /*05c0*/  MUFU.RCP R2, R3 ;  /* 0x0000000300027308 */ /* 0x004ea20000001000 */
[----:B------:R-:W-:Y:S01]  /*05d0*/  BSSY.RECONVERGENT B0, `(.L_x_49) ;  /* 0x000000b000007945 */ /* 0x000fe20003800200 */
[----:B--2---:R-:W-:-:S04]  /*05e0*/  FFMA R11, -R3, R2, 1 ;  /* 0x3f800000030b7423 */ /* 0x004fc80000000102 */
[----:B------:R-:W-:Y:S02]  /*05f0*/  FFMA R11, R2, R11, R2 ;  /* 0x0000000b020b7223 */ /* 0x000fe40000000002 */
[----:B-----5:R-:W2:Y:S02]  /*0600*/  FCHK P0, R0, R3 ;  /* 0x0000000300007302 */ /* 0x020ea40000000000 */
[----:B------:R-:W-:-:S04]  /*0610*/  FFMA R2, R0, R11, RZ ;  /* 0x0000000b00027223 */ /* 0x000fc800000000ff */
[----:B------:R-:W-:-:S04]  /*0620*/  FFMA R6, -R3, R2, R0 ;  /* 0x0000000203067223 */ /* 0x000fc80000000100 */
[----:B------:R-:W-:Y:S01]  /*0630*/  FFMA R11, R11, R6, R2 ;  /* 0x000000060b0b7223 */ /* 0x000fe20000000002 */
[----:B--2---:R-:W-:Y:S06]  /*0640*/  @!P0 BRA `(.L_x_50) ;  /* 0x00000000000c8947 */ /* 0x004fec0003800000 */
[----:B------:R-:W-:-:S07]  /*0650*/  MOV R2, 0x670 ;  /* 0x0000067000027802 */ /* 0x000fce0000000f00 */
[----:B01-34-:R-:W-:Y:S05]  /*0660*/  CALL.REL.NOINC `($__internal_1_$__cuda_sm3x_div_rn_noftz_f32_slowpath) ;  /* 0x00000000001c7944 */ /* 0x01bfea0003c00000 */
[----:B------:R-:W-:-:S07]  /*0670*/  IMAD.MOV.U32 R11, RZ, RZ, R0 ;  /* 0x000000ffff0b7224 */ /* 0x000fce00078e0000 */
.L_x_50:
[----:B---34-:R-:W-:Y:S05]  /*0680*/  BSYNC.RECONVERGENT B0 ;  /* 0x0000000000007941 */ /* 0x018fea0003800200 */
.L_x_49:
[----:B------:R2:W-:Y:S01]  /*0690*/  STG.E desc[UR4][R8.64], R11 ;  /* 0x0000000b08007986 */ /* 0x0005e2000c101904 */
[----:B------:R-:W-:-:S05]  /*06a0*/  VIADD R7, R7, UR6 ;  /* 0x0000000607077c36 */ /* 0x000fca0008000000 */
[----:B------:R-:W-:-:S13]  /*06b0*/  ISETP.GE.AND P0, PT, R7, UR7, PT ;  /* 0x0000000707007c0c */ /* 0x000fda000bf06270 */
[----:B--2---:R-:W-:Y:S05]  /*06c0*/  @!P0 BRA `(.L_x_51) ;  /* 0xfffffffc00b48947 */ /* 0x004fea000383ffff */
[----:B------:R-:W-:Y:S05]  /*06d0*/  EXIT ;  /* 0x000000000000794d */ /* 0x000fea0003800000 */
        .weak           $__internal_1_$__cuda_sm3x_div_rn_noftz_f32_slowpath
        .type           $__internal_1_$__cuda_sm3x_div_rn_noftz_f32_slowpath,@function
        .size           $__internal_1_$__cuda_sm3x_div_rn_noftz_f32_slowpath,(.L_x_199 - $__internal_1_$__cuda_sm3x_div_rn_noftz_f32_slowpath)
$__internal_1_$__cuda_sm3x_div_rn_noftz_f32_slowpath:
        /* <DEDUP_REMOVED lines=11> */
[----:B------:R-:W-:Y:S01]  /*0790*/  @!P0 MOV R6, RZ ;  /* 0x000000ff00068202 */ /* 0x000fe20000000f00 */
        /* <DEDUP_REMOVED lines=19> */
[----:B------:R-:W-:Y:S02]  /*08d0*/  @P0 IMAD.MOV.U32 R6, RZ, RZ, RZ ;  /* 0x000000ffff060224 */ /* 0x000fe400078e00ff */
[----:B------:R-:W-:Y:S01]  /*08e0*/  @!P0 FFMA R11, R0, 1.84467440737095516160e+19, RZ ;  /* 0x5f800000000b8823 */ /* 0x000fe200000000ff */
[----:B------:R-:W-:Y:S02]  /*08f0*/  @!P0 IMAD.MOV.U32 R6, RZ, RZ, -0x40 ;  /* 0xffffffc0ff068424 */ /* 0x000fe400078e00ff */
[----:B------:R-:W-:Y:S02]  /*0900*/  @!P1 FFMA R12, R3, 1.84467440737095516160e+19, RZ ;  /* 0x5f800000030c9823 */ /* 0x000fe400000000ff */
[----:B------:R-:W-:-:S07]  /*0910*/  @!P1 VIADD R6, R6, 0x40 ;  /* 0x0000004006069836 */ /* 0x000fce0000000000 */
.L_x_53:
[----:B------:R-:W-:Y:S01]  /*0920*/  LEA R13, R10, 0xc0800000, 0x17 ;  /* 0xc08000000a0d7811 */ /* 0x000fe200078eb8ff */
[----:B------:R-:W-:Y:S03]  /*0930*/  BSSY.RECONVERGENT B2, `(.L_x_58) ;  /* 0x0000036000027945 */ /* 0x000fe60003800200 */
[----:B------:R-:W-:Y:S01]  /*0940*/  IADD3 R13, PT, PT, -R13, R12, RZ ;  /* 0x0000000c0d0d7210 */ /* 0x000fe20007ffe1ff */
[----:B------:R-:W-:-:S03]  /*0950*/  VIADD R12, R16, 0xffffff81 ;  /* 0xffffff81100c7836 */ /* 0x000fc60000000000 */
[----:B------:R-:W0:Y:S01]  /*0960*/  MUFU.RCP R14, R13 ;  /* 0x0000000d000e7308 */ /* 0x000e220000001000 */
[----:B------:R-:W-:Y:S01]  /*0970*/  FADD.FTZ R15, -R13, -RZ ;  /* 0x800000ff0d0f7221 */ /* 0x000fe20000010100 */
[----:B------:R-:W-:-:S03]  /*0980*/  IMAD R0, R12, -0x800000, R11 ;  /* 0xff8000000c007824 */ /* 0x000fc600078e020b */
[----:B0-----:R-:W-:-:S04]  /*0990*/  FFMA R17, R14, R15, 1 ;  /* 0x3f8000000e117423 */ /* 0x001fc8000000000f */
[----:B------:R-:W-:-:S04]  /*09a0*/  FFMA R16, R14, R17, R14 ;  /* 0x000000110e107223 */ /* 0x000fc8000000000e */
[----:B------:R-:W-:-:S04]  /*09b0*/  FFMA R11, R0, R16, RZ ;  /* 0x00000010000b7223 */ /* 0x000fc800000000ff */
[----:B------:R-:W-:-:S04]  /*09c0*/  FFMA R14, R15, R11, R0 ;  /* 0x0000000b0f0e7223 */ /* 0x000fc80000000000 */
[----:B------:R-:W-:Y:S01]  /*09d0*/  FFMA R17, R16, R14, R11 ;  /* 0x0000000e10117223 */ /* 0x000fe2000000000b */
[----:B------:R-:W-:-:S03]  /*09e0*/  IADD3 R11, PT, PT, R12, 0x7f, -R10 ;  /* 0x0000007f0c0b7810 */ /* 0x000fc60007ffe80a */
[----:B------:R-:W-:Y:S02]  /*09f0*/  FFMA R14, R15, R17, R0 ;  /* 0x000000110f0e7223 */ /* 0x000fe40000000000 */
[----:B------:R-:W-:Y:S02]  /*0a00*/  IMAD.IADD R11, R11, 0x1, R6 ;  /* 0x000000010b0b7824 */ /* 0x000fe400078e0206 */
[----:B------:R-:W-:-:S05]  /*0a10*/  FFMA R0, R16, R14, R17 ;  /* 0x0000000e10007223 */ /* 0x000fca0000000011 */
[----:B------:R-:W-:-:S04]  /*0a20*/  SHF.R.U32.HI R10, RZ, 0x17, R0 ;  /* 0x00000017ff0a7819 */ /* 0x000fc80000011600 */
[----:B------:R-:W-:-:S05]  /*0a30*/  LOP3.LUT R10, R10, 0xff, RZ, 0xc0, !PT ;  /* 0x000000ff0a0a7812 */ /* 0x000fca00078ec0ff */
[----:B------:R-:W-:-:S05]  /*0a40*/  IMAD.IADD R12, R10, 0x1, R11 ;  /* 0x000000010a0c7824 */ /* 0x000fca00078e020b */
[----:B------:R-:W-:-:S04]  /*0a50*/  IADD3 R6, PT, PT, R12, -0x1, RZ ;  /* 0xffffffff0c067810 */ /* 0x000fc80007ffe0ff */
        /* <DEDUP_REMOVED lines=9> */
[-CC-:B------:R-:W-:Y:S01]  /*0af0*/  FFMA.RZ R6, R16, R14.reuse, R17.reuse ;  /* 0x0000000e10067223 */ /* 0x180fe2000000c011 */
[----:B------:R-:W-:Y:S02]  /*0b00*/  VIADD R13, R12, 0x20 ;  /* 0x000000200c0d7836 */ /* 0x000fe40000000000 */
[-CC-:B------:R-:W-:Y:S01]  /*0b10*/  FFMA.RM R11, R16, R14.reuse, R17.reuse ;  /* 0x0000000e100b7223 */ /* 0x180fe20000004011 */
        /* <DEDUP_REMOVED lines=15> */
[----:B------:R-:W-:-:S05]  /*0c10*/  LOP3.LUT R6, R6, R11, RZ, 0xc0, !PT ;  /* 0x0000000b06067212 */ /* 0x000fca00078ec0ff */
[----:B------:R-:W-:-:S05]  /*0c20*/  IMAD.IADD R13, R13, 0x1, R6 ;  /* 0x000000010d0d7824 */ /* 0x000fca00078e0206 */
[----:B------:R-:W-:Y:S01]  /*0c30*/  LOP3.LUT R0, R13, R0, RZ, 0xfc, !PT ;  /* 0x000000000d007212 */ /* 0x000fe200078efcff */
[----:B------:R-:W-:Y:S06]  /*0c40*/  BRA `(.L_x_61) ;  /* 0x0000000000107947 */ /* 0x000fec0003800000 */
.L_x_60:
[----:B------:R-:W-:-:S04]  /*0c50*/  LOP3.LUT R0, R0, 0x80000000, RZ, 0xc0, !PT ;  /* 0x8000000000007812 */ /* 0x000fc800078ec0ff */
[----:B------:R-:W-:Y:S01]  /*0c60*/  LOP3.LUT R0, R0, 0x7f800000, RZ, 0xfc, !PT ;  /* 0x7f80000000007812 */ /* 0x000fe200078efcff */
[----:B------:R-:W-:Y:S06]  /*0c70*/  BRA `(.L_x_61) ;  /* 0x0000000000047947 */ /* 0x000fec0003800000 */
.L_x_59:
[----:B------:R-:W-:-:S07]  /*0c80*/  LEA R0, R11, R0, 0x17 ;  /* 0x000000000b007211 */ /* 0x000fce00078eb8ff */
.L_x_61:
[----:B------:R-:W-:Y:S05]  /*0c90*/  BSYNC.RECONVERGENT B2 ;  /* 0x0000000000027941 */ /* 0x000fea0003800200 */
.L_x_58:
[----:B------:R-:W-:Y:S05]  /*0ca0*/  BRA `(.L_x_62) ;  /* 0x0000000000207947 */ /* 0x000fea0003800000 */
.L_x_57:
[----:B------:R-:W-:-:S04]  /*0cb0*/  LOP3.LUT R0, R12, 0x80000000, R11, 0x48, !PT ;  /* 0x800000000c007812 */ /* 0x000fc800078e480b */
[----:B------:R-:W-:Y:S01]  /*0cc0*/  LOP3.LUT R0, R0, 0x7f800000, RZ, 0xfc, !PT ;  /* 0x7f80000000007812 */ /* 0x000fe200078efcff */
[----:B------:R-:W-:Y:S06]  /*0cd0*/  BRA `(.L_x_62) ;  /* 0x0000000000147947 */ /* 0x000fec0003800000 */
.L_x_56:
[----:B------:R-:W-:Y:S01]  /*0ce0*/  LOP3.LUT R0, R12, 0x80000000, R11, 0x48, !PT ;  /* 0x800000000c007812 */ /* 0x000fe200078e480b */
[----:B------:R-:W-:Y:S06]  /*0cf0*/  BRA `(.L_x_62) ;  /* 0x00000000000c7947 */ /* 0x000fec0003800000 */
.L_x_55:
[----:B------:R-:W0:Y:S01]  /*0d00*/  MUFU.RSQ R0, -QNAN ;  /* 0xffc0000000007908 */ /* 0x000e220000001400 */
[----:B------:R-:W-:Y:S05]  /*0d10*/  BRA `(.L_x_62) ;  /* 0x0000000000047947 */ /* 0x000fea0003800000 */
.L_x_54:
[----:B------:R-:W-:-:S07]  /*0d20*/  FADD.FTZ R0, R0, R3 ;  /* 0x0000000300007221 */ /* 0x000fce0000010000 */
.L_x_62:
[----:B------:R-:W-:Y:S05]  /*0d30*/  BSYNC.RECONVERGENT B1 ;  /* 0x0000000000017941 */ /* 0x000fea0003800200 */
.L_x_52:
[----:B------:R-:W-:Y:S02]  /*0d40*/  IMAD.MOV.U32 R10, RZ, RZ, R2 ;  /* 0x000000ffff0a7224 */ /* 0x000fe400078e0002 */
[----:B------:R-:W-:-:S04]  /*0d50*/  IMAD.MOV.U32 R11, RZ, RZ, 0x0 ;  /* 0x00000000ff0b7424 */ /* 0x000fc800078e00ff */
[----:B0-----:R-:W-:Y:S05]  /*0d60*/  RET.REL.NODEC R10 `(_Z23softmax_forward_kernel3PfPKfii) ;  /* 0xfffffff00aa47950 */ /* 0x001fea0003c3ffff */
.L_x_63:
        /* <DEDUP_REMOVED lines=9> */
.L_x_199:


//--------------------- .text._Z23softmax_forward_kernel2PfPKfii --------------------------
	.section	.text._Z23softmax_forward_kernel2PfPKfii,"ax",@progbits
	.align	128
        .global         _Z23softmax_forward_kernel2PfPKfii
        .type           _Z23softmax_forward_kernel2PfPKfii,@function
        .size           _Z23softmax_forward_kernel2PfPKfii,(.L_x_200 - _Z23softmax_forward_kernel2PfPKfii)
        .other          _Z23softmax_forward_kernel2PfPKfii,@"STO_CUDA_ENTRY STV_DEFAULT"
_Z23softmax_forward_kernel2PfPKfii:
.text._Z23softmax_forward_kernel2PfPKfii:
[----:B------:R-:W-:Y:S01]  /*0000*/  LDC R1, c[0x0][0x37c] ;  /* 0x0000df00ff017b82 */ /* 0x000fe20000000800 */
[----:B------:R-:W0:Y:S07]  /*0010*/  S2R R7, SR_TID.X ;  /* 0x0000000000077919 */ /* 0x000e2e0000002100 */
[----:B------:R-:W0:Y:S01]  /*0020*/  LDC R6, c[0x0][0x394] ;  /* 0x0000e500ff067b82 */ /* 0x000e220000000800 */
[----:B------:R-:W1:Y:S01]  /*0030*/  LDCU.64 UR6, c[0x0][0x388] ;  /* 0x00007100ff0677ac */ /* 0x000e620008000a00 */
[----:B------:R-:W-:Y:S01]  /*0040*/  BSSY.RECONVERGENT B0, `(.L_x_64) ;  /* 0x000004d000007945 */ /* 0x000fe20003800200 */
[----:B------:R-:W-:Y:S01]  /*0050*/  IMAD.MOV.U32 R10, RZ, RZ, -0x800000 ;  /* 0xff800000ff0a7424 */ /* 0x000fe200078e00ff */
[----:B------:R-:W2:Y:S04]  /*0060*/  LDCU.64 UR8, c[0x0][0x358] ;  /* 0x00006b00ff0877ac */ /* 0x000ea80008000a00 */
[----:B------:R-:W3:Y:S08]  /*0070*/  S2UR UR4, SR_CTAID.X ;  /* 0x00000000000479c3 */ /* 0x000ef00000002500 */
[----:B------:R-:W4:Y:S01]  /*0080*/  LDC R2, c[0x0][0x360] ;  /* 0x0000d800ff027b82 */ /* 0x000f220000000800 */
[----:B0-----:R-:W-:Y:S01]  /*0090*/  ISETP.GE.AND P0, PT, R7, R6, PT ;  /* 0x000000060700720c */ /* 0x001fe20003f06270 */
[----:B---3--:R-:W-:-:S04]  /*00a0*/  IMAD R0, R6, UR4, RZ ;  /* 0x0000000406007c24 */ /* 0x008fc8000f8e02ff */
[----:B------:R-:W-:-:S03]  /*00b0*/  IMAD.WIDE R8, R0, 0x4, RZ ;  /* 0x0000000400087825 */ /* 0x000fc600078e02ff */
[----:B-1----:R-:W-:-:S04]  /*00c0*/  IADD3 R4, P1, PT, R8, UR6, RZ ;  /* 0x0000000608047c10 */ /* 0x002fc8000ff3e0ff */
[----:B------:R-:W-:Y:S01]  /*00d0*/  IADD3.X R5, PT, PT, R9, UR7, RZ, P1, !PT ;  /* 0x0000000709057c10 */ /* 0x000fe20008ffe4ff */
[----:B--2---:R-:W-:Y:S08]  /*00e0*/  @P0 BRA `(.L_x_65) ;  /* 0x0000000400080947 */ /* 0x004ff00003800000 */
[----:B----4-:R-:W0:Y:S01]  /*00f0*/  I2F.U32.RP R14, R2 ;  /* 0x00000002000e7306 */ /* 0x010e220000209000 */
[----:B------:R-:W-:Y:S01]  /*0100*/  IMAD.IADD R3, R7, 0x1, R2 ;  /* 0x0000000107037824 */ /* 0x000fe200078e0202 */
[----:B------:R-:W-:Y:S01]  /*0110*/  ISETP.NE.U32.AND P2, PT, R2, RZ, PT ;  /* 0x000000ff0200720c */ /* 0x000fe20003f45070 */
[----:B------:R-:W-:Y:S03]  /*0120*/  BSSY.RECONVERGENT B1, `(.L_x_66) ;  /* 0x000002d000017945 */ /* 0x000fe60003800200 */
[CC--:B------:R-:W-:Y:S02]  /*0130*/  ISETP.GE.U32.AND P0, PT, R3.reuse, R6.reuse, PT ;  /* 0x000000060300720c */ /* 0x0c0fe40003f06070 */
[----:B------:R-:W-:Y:S02]  /*0140*/  VIMNMX.U32 R12, PT, PT, R3, R6, !PT ;  /* 0x00000006030c7248 */ /* 0x000fe40007fe0000 */
[----:B------:R-:W-:-:S04]  /*0150*/  SEL R13, RZ, 0x1, P0 ;  /* 0x00000001ff0d7807 */ /* 0x000fc80000000000 */
[----:B------:R-:W-:Y:S01]  /*0160*/  IADD3 R3, PT, PT, R12, -R3, -R13 ;  /* 0x800000030c037210 */ /* 0x000fe20007ffe80d */
[----:B0-----:R-:W0:Y:S02]  /*0170*/  MUFU.RCP R14, R14 ;  /* 0x0000000e000e7308 */ /* 0x001e240000001000 */
[----:B0-----:R-:W-:-:S06]  /*0180*/  VIADD R10, R14, 0xffffffe ;  /* 0x0ffffffe0e0a7836 */ /* 0x001fcc0000000000 */
[----:B------:R0:W1:Y:S02]  /*0190*/  F2I.FTZ.U32.TRUNC.NTZ R11, R10 ;  /* 0x0000000a000b7305 */ /* 0x000064000021f000 */
[----:B0-----:R-:W-:Y:S01]  /*01a0*/  IMAD.MOV.U32 R10, RZ, RZ, RZ ;  /* 0x000000ffff0a7224 */ /* 0x001fe200078e00ff */
[----:B-1----:R-:W-:-:S05]  /*01b0*/  IADD3 R15, PT, PT, RZ, -R11, RZ ;  /* 0x8000000bff0f7210 */ /* 0x002fca0007ffe0ff */
[----:B------:R-:W-:-:S04]  /*01c0*/  IMAD R15, R15, R2, RZ ;  /* 0x000000020f0f7224 */ /* 0x000fc800078e02ff */
[----:B------:R-:W-:-:S06]  /*01d0*/  IMAD.HI.U32 R14, R11, R15, R10 ;  /* 0x0000000f0b0e7227 */ /* 0x000fcc00078e000a */
[----:B------:R-:W-:-:S05]  /*01e0*/  IMAD.HI.U32 R14, R14, R3, RZ ;  /* 0x000000030e0e7227 */ /* 0x000fca00078e00ff */
[----:B------:R-:W-:-:S05]  /*01f0*/  IADD3 R10, PT, PT, -R14, RZ, RZ ;  /* 0x000000ff0e0a7210 */ /* 0x000fca0007ffe1ff */
[----:B------:R-:W-:Y:S02]  /*0200*/  IMAD R3, R2, R10, R3 ;  /* 0x0000000a02037224 */ /* 0x000fe400078e0203 */
[----:B------:R-:W-:-:S03]  /*0210*/  IMAD.MOV.U32 R10, RZ, RZ, -0x800000 ;  /* 0xff800000ff0a7424 */ /* 0x000fc600078e00ff */
[----:B------:R-:W-:-:S13]  /*0220*/  ISETP.GE.U32.AND P0, PT, R3, R2, PT ;  /* 0x000000020300720c */ /* 0x000fda0003f06070 */
[----:B------:R-:W-:Y:S02]  /*0230*/  @P0 IMAD.IADD R3, R3, 0x1, -R2 ;  /* 0x0000000103030824 */ /* 0x000fe400078e0a02 */
[----:B------:R-:W-:-:S03]  /*0240*/  @P0 VIADD R14, R14, 0x1 ;  /* 0x000000010e0e0836 */ /* 0x000fc60000000000 */
[----:B------:R-:W-:-:S13]  /*0250*/  ISETP.GE.U32.AND P1, PT, R3, R2, PT ;  /* 0x000000020300720c */ /* 0x000fda0003f26070 */
[----:B------:R-:W-:Y:S02]  /*0260*/  @P1 IADD3 R14, PT, PT, R14, 0x1, RZ ;  /* 0x000000010e0e1810 */ /* 0x000fe40007ffe0ff */
[----:B------:R-:W-:-:S05]  /*0270*/  @!P2 LOP3.LUT R14, RZ, R2, RZ, 0x33, !PT ;  /* 0x00000002ff0ea212 */ /* 0x000fca00078e33ff */
[----:B------:R-:W-:-:S05]  /*0280*/  IMAD.IADD R13, R13, 0x1, R14 ;  /* 0x000000010d0d7824 */ /* 0x000fca00078e020e */
[C---:B------:R-:W-:Y:S02]  /*0290*/  LOP3.LUT R3, R13.reuse, 0x3, RZ, 0xc0, !PT ;  /* 0x000000030d037812 */ /* 0x040fe400078ec0ff */
[----:B------:R-:W-:Y:S02]  /*02a0*/  ISETP.GE.U32.AND P1, PT, R13, 0x3, PT ;  /* 0x000000030d00780c */ /* 0x000fe40003f26070 */
[----:B------:R-:W-:Y:S02]  /*02b0*/  ISETP.NE.AND P0, PT, R3, 0x3, PT ;  /* 0x000000030300780c */ /* 0x000fe40003f05270 */
[----:B------:R-:W-:-:S11]  /*02c0*/  MOV R3, R7 ;  /* 0x0000000700037202 */ /* 0x000fd60000000f00 */
[----:B------:R-:W-:Y:S05]  /*02d0*/  @!P0 BRA `(.L_x_67) ;  /* 0x0000000000448947 */ /* 0x000fea0003800000 */
[----:B------:R-:W-:-:S04]  /*02e0*/  IMAD.WIDE.U32 R10, R7, 0x4, R8 ;  /* 0x00000004070a7825 */ /* 0x000fc800078e0008 */
[----:B------:R-:W-:Y:S01]  /*02f0*/  VIADD R3, R13, 0x1 ;  /* 0x000000010d037836 */ /* 0x000fe20000000000 */
[----:B------:R-:W-:Y:S01]  /*0300*/  IADD3 R14, P0, PT, R10, UR6, RZ ;  /* 0x000000060a0e7c10 */ /* 0x000fe2000ff1e0ff */
[----:B------:R-:W-:-:S03]  /*0310*/  IMAD.MOV.U32 R10, RZ, RZ, -0x800000 ;  /* 0xff800000ff0a7424 */ /* 0x000fc600078e00ff */
[----:B------:R-:W-:Y:S02]  /*0320*/  LOP3.LUT R12, R3, 0x3, RZ, 0xc0, !PT ;  /* 0x00000003030c7812 */ /* 0x000fe400078ec0ff */
[----:B------:R-:W-:Y:S02]  /*0330*/  IADD3.X R13, PT, PT, R11, UR7, RZ, P0, !PT ;  /* 0x000000070b0d7c10 */ /* 0x000fe400087fe4ff */
[----:B------:R-:W-:Y:S01]  /*0340*/  MOV R3, R7 ;  /* 0x0000000700037202 */ /* 0x000fe20000000f00 */
[----:B------:R-:W-:-:S07]  /*0350*/  IMAD.MOV R11, RZ, RZ, -R12 ;  /* 0x000000ffff0b7224 */ /* 0x000fce00078e0a0c */
.L_x_68:
[----:B------:R-:W-:-:S05]  /*0360*/  IMAD.MOV.U32 R15, RZ, RZ, R13 ;  /* 0x000000ffff0f7224 */ /* 0x000fca00078e000d */
[----:B------:R0:W2:Y:S01]  /*0370*/  LDG.E R17, desc[UR8][R14.64] ;  /* 0x000000080e117981 */ /* 0x0000a2000c1e1900 */
[----:B------:R-:W-:Y:S01]  /*0380*/  IADD3 R11, PT, PT, R11, 0x1, RZ ;  /* 0x000000010b0b7810 */ /* 0x000fe20007ffe0ff */
[----:B------:R-:W-:-:S03]  /*0390*/  IMAD.WIDE.U32 R12, R2, 0x4, R14 ;  /* 0x00000004020c7825 */ /* 0x000fc600078e000e */
[----:B------:R-:W-:Y:S01]  /*03a0*/  ISETP.NE.AND P0, PT, R11, RZ, PT ;  /* 0x000000ff0b00720c */ /* 0x000fe20003f05270 */
[----:B------:R-:W-:Y:S02]  /*03b0*/  IMAD.IADD R3, R2, 0x1, R3 ;  /* 0x0000000102037824 */ /* 0x000fe400078e0203 */
[----:B0-----:R-:W-:Y:S01]  /*03c0*/  IMAD.MOV.U32 R14, RZ, RZ, R12 ;  /* 0x000000ffff0e7224 */ /* 0x001fe200078e000c */
[----:B--2---:R-:W-:-:S09]  /*03d0*/  FMNMX R10, R17, R10, !PT ;  /* 0x0000000a110a7209 */ /* 0x004fd20007800000 */
[----:B------:R-:W-:Y:S05]  /*03e0*/  @P0 BRA `(.L_x_68) ;  /* 0xfffffffc00dc0947 */ /* 0x000fea000383ffff */
.L_x_67:
[----:B------:R-:W-:Y:S05]  /*03f0*/  BSYNC.RECONVERGENT B1 ;  /* 0x0000000000017941 */ /* 0x000fea0003800200 */
.L_x_66:
[----:B------:R-:W-:Y:S05]  /*0400*/  @!P1 BRA `(.L_x_65) ;  /* 0x0000000000409947 */ /* 0x000fea0003800000 */
.L_x_69:
[----:B------:R-:W-:Y:S01]  /*0410*/  IADD3 R15, PT, PT, R2, R3, RZ ;  /* 0x00000003020f7210 */ /* 0x000fe20007ffe0ff */
[----:B------:R-:W-:-:S04]  /*0420*/  IMAD.WIDE.U32 R12, R3, 0x4, R4 ;  /* 0x00000004030c7825 */ /* 0x000fc800078e0004 */
[C---:B------:R-:W-:Y:S02]  /*0430*/  IMAD.IADD R17, R15.reuse, 0x1, R2 ;  /* 0x000000010f117824 */ /* 0x040fe400078e0202 */
[----:B------:R-:W-:Y:S01]  /*0440*/  IMAD.WIDE.U32 R14, R15, 0x4, R4 ;  /* 0x000000040f0e7825 */ /* 0x000fe200078e0004 */
[----:B------:R-:W2:Y:S03]  /*0450*/  LDG.E R13, desc[UR8][R12.64] ;  /* 0x000000080c0d7981 */ /* 0x000ea6000c1e1900 */
[C---:B------:R-:W-:Y:S02]  /*0460*/  IMAD.IADD R3, R17.reuse, 0x1, R2 ;  /* 0x0000000111037824 */ /* 0x040fe400078e0202 */
[--C-:B------:R-:W-:Y:S01]  /*0470*/  IMAD.WIDE.U32 R16, R17, 0x4, R4.reuse ;  /* 0x0000000411107825 */ /* 0x100fe200078e0004 */
[----:B------:R-:W2:Y:S03]  /*0480*/  LDG.E R14, desc[UR8][R14.64] ;  /* 0x000000080e0e7981 */ /* 0x000ea6000c1e1900 */
[----:B------:R-:W-:-:S02]  /*0490*/  IMAD.WIDE.U32 R18, R3, 0x4, R4 ;  /* 0x0000000403127825 */ /* 0x000fc400078e0004 */
[----:B------:R-:W3:Y:S04]  /*04a0*/  LDG.E R17, desc[UR8][R16.64] ;  /* 0x0000000810117981 */ /* 0x000ee8000c1e1900 */
[----:B------:R-:W3:Y:S01]  /*04b0*/  LDG.E R18, desc[UR8][R18.64] ;  /* 0x0000000812127981 */ /* 0x000ee2000c1e1900 */
[----:B------:R-:W-:-:S04]  /*04c0*/  IADD3 R3, PT, PT, R3, R2, RZ ;  /* 0x0000000203037210 */ /* 0x000fc80007ffe0ff */
[----:B------:R-:W-:Y:S02]  /*04d0*/  ISETP.GE.AND P0, PT, R3, R6, PT ;  /* 0x000000060300720c */ /* 0x000fe40003f06270 */
[----:B--2---:R-:W-:-:S04]  /*04e0*/  FMNMX3 R10, R10, R13, R14, !PT ;  /* 0x0000000d0a0a7276 */ /* 0x004fc8000780000e */
[----:B---3--:R-:W-:-:S07]  /*04f0*/  FMNMX3 R10, R10, R17, R18, !PT ;  /* 0x000000110a0a7276 */ /* 0x008fce0007800012 */
[----:B------:R-:W-:Y:S05]  /*0500*/  @!P0 BRA `(.L_x_69) ;  /* 0xfffffffc00c08947 */ /* 0x000fea000383ffff */
.L_x_65:
[----:B------:R-:W-:Y:S05]  /*0510*/  BSYNC.RECONVERGENT B0 ;  /* 0x0000000000007941 */ /* 0x000fea0003800200 */
.L_x_64:
[----:B------:R-:W0:Y:S01]  /*0520*/  S2UR UR5, SR_CgaCtaId ;  /* 0x00000000000579c3 */ /* 0x000e220000008800 */
[----:B------:R-:W1:Y:S01]  /*0530*/  LDCU UR7, c[0x0][0x394] ;  /* 0x00007280ff0777ac */ /* 0x000e620008000800 */
[----:B----4-:R-:W-:Y:S01]  /*0540*/  ISETP.GE.U32.AND P0, PT, R2, 0x2, PT ;  /* 0x000000020200780c */ /* 0x010fe20003f06070 */
[----:B------:R-:W-:-:S05]  /*0550*/  UMOV UR4, 0x400 ;  /* 0x0000040000047882 */ /* 0x000fca0000000000 */
[----:B------:R-:W2:Y:S01]  /*0560*/  S2UR UR6, SR_CgaCtaId ;  /* 0x00000000000679c3 */ /* 0x000ea20000008800 */
[----:B-1----:R-:W-:Y:S01]  /*0570*/  ISETP.GE.AND P1, PT, R7, UR7, PT ;  /* 0x0000000707007c0c */ /* 0x002fe2000bf26270 */
[----:B0-----:R-:W-:-:S06]  /*0580*/  ULEA UR4, UR5, UR4, 0x18 ;  /* 0x0000000405047291 */ /* 0x001fcc000f8ec0ff */
[----:B------:R-:W-:Y:S01]  /*0590*/  LEA R3, R7, UR4, 0x2 ;  /* 0x0000000407037c11 */ /* 0x000fe2000f8e10ff */
[----:B------:R-:W-:Y:S02]  /*05a0*/  UMOV UR4, 0x400 ;  /* 0x0000040000047882 */ /* 0x000fe40000000000 */
[----:B--2---:R-:W-:Y:S02]  /*05b0*/  ULEA UR4, UR6, UR4, 0x18 ;  /* 0x0000000406047291 */ /* 0x004fe4000f8ec0ff */
[----:B------:R0:W-:Y:S01]  /*05c0*/  STS [R3], R10 ;  /* 0x0000000a03007388 */ /* 0x0001e20000000800 */
[----:B------:R-:W-:Y:S06]  /*05d0*/  BAR.SYNC.DEFER_BLOCKING 0x0 ;  /* 0x0000000000007b1d */ /* 0x000fec0000010000 */
[----:B------:R-:W-:Y:S05]  /*05e0*/  @!P0 BRA `(.L_x_70) ;  /* 0x0000000000308947 */ /* 0x000fea0003800000 */
[----:B------:R-:W-:-:S07]  /*05f0*/  IMAD.MOV.U32 R6, RZ, RZ, R2 ;  /* 0x000000ffff067224 */ /* 0x000fce00078e0002 */
.L_x_71:
[----:B------:R-:W-:-:S04]  /*0600*/  SHF.R.U32.HI R12, RZ, 0x1, R6 ;  /* 0x00000001ff0c7819 */ /* 0x000fc80000011606 */
[----:B------:R-:W-:-:S13]  /*0610*/  ISETP.GE.U32.AND P0, PT, R7, R12, PT ;  /* 0x0000000c0700720c */ /* 0x000fda0003f06070 */
[----:B------:R-:W-:Y:S01]  /*0620*/  @!P0 IMAD R11, R12, 0x4, R3 ;  /* 0x000000040c0b8824 */ /* 0x000fe200078e0203 */
[----:B0-----:R-:W-:Y:S05]  /*0630*/  @!P0 LDS R10, [R3] ;  /* 0x00000000030a8984 */ /* 0x001fea0000000800 */
[----:B------:R-:W0:Y:S02]  /*0640*/  @!P0 LDS R11, [R11] ;  /* 0x000000000b0b8984 */ /* 0x000e240000000800 */
[----:B0-----:R-:W-:-:S05]  /*0650*/  @!P0 FMNMX R10, R10, R11, !PT ;  /* 0x0000000b0a0a8209 */ /* 0x001fca0007800000 */
[----:B------:R1:W-:Y:S01]  /*0660*/  @!P0 STS [R3], R10 ;  /* 0x0000000a03008388 */ /* 0x0003e20000000800 */
[----:B------:R-:W-:Y:S01]  /*0670*/  BAR.SYNC.DEFER_BLOCKING 0x0 ;  /* 0x0000000000007b1d */ /* 0x000fe20000010000 */
[----:B------:R-:W-:Y:S02]  /*0680*/  ISETP.GT.U32.AND P0, PT, R6, 0x3, PT ;  /* 0x000000030600780c */ /* 0x000fe40003f04070 */
[----:B------:R-:W-:-:S11]  /*0690*/  MOV R6, R12 ;  /* 0x0000000c00067202 */ /* 0x000fd60000000f00 */
[----:B-1----:R-:W-:Y:S05]  /*06a0*/  @P0 BRA `(.L_x_71) ;  /* 0xfffffffc00d40947 */ /* 0x002fea000383ffff */
.L_x_70:
[----:B------:R-:W-:Y:S04]  /*06b0*/  BSSY.RECONVERGENT B0, `(.L_x_72) ;  /* 0x0000084000007945 */ /* 0x000fe80003800200 */
[----:B------:R-:W-:Y:S05]  /*06c0*/  @P1 BRA `(.L_x_73) ;  /* 0x0000000800081947 */ /* 0x000fea0003800000 */
[----:B------:R-:W1:Y:S01]  /*06d0*/  I2F.U32.RP R14, R2 ;  /* 0x00000002000e7306 */ /* 0x000e620000209000 */
[----:B------:R-:W-:Y:S01]  /*06e0*/  IADD3 R12, PT, PT, R7, R2, RZ ;  /* 0x00000002070c7210 */ /* 0x000fe20007ffe0ff */
[----:B------:R-:W-:Y:S01]  /*06f0*/  BSSY.RECONVERGENT B1, `(.L_x_74) ;  /* 0x000003c000017945 */ /* 0x000fe20003800200 */
[----:B------:R-:W-:Y:S02]  /*0700*/  ISETP.NE.U32.AND P2, PT, R2, RZ, PT ;  /* 0x000000ff0200720c */ /* 0x000fe40003f45070 */
[C---:B------:R-:W-:Y:S02]  /*0710*/  ISETP.GE.AND P0, PT, R12.reuse, UR7, PT ;  /* 0x000000070c007c0c */ /* 0x040fe4000bf06270 */
[----:B------:R-:W-:Y:S02]  /*0720*/  VIMNMX R6, PT, PT, R12, UR7, !PT ;  /* 0x000000070c067c48 */ /* 0x000fe4000ffe0100 */
[----:B------:R-:W-:Y:S01]  /*0730*/  SEL R13, RZ, 0x1, P0 ;  /* 0x00000001ff0d7807 */ /* 0x000fe20000000000 */
[----:B-1----:R-:W0:Y:S02]  /*0740*/  MUFU.RCP R14, R14 ;  /* 0x0000000e000e7308 */ /* 0x002e240000001000 */
[----:B0-----:R-:W-:-:S06]  /*0750*/  VIADD R10, R14, 0xffffffe ;  /* 0x0ffffffe0e0a7836 */ /* 0x001fcc0000000000 */
[----:B------:R0:W1:Y:S02]  /*0760*/  F2I.FTZ.U32.TRUNC.NTZ R11, R10 ;  /* 0x0000000a000b7305 */ /* 0x000064000021f000 */
[----:B0-----:R-:W-:Y:S02]  /*0770*/  IMAD.MOV.U32 R10, RZ, RZ, RZ ;  /* 0x000000ffff0a7224 */ /* 0x001fe400078e00ff */
[----:B-1----:R-:W-:-:S04]  /*0780*/  IMAD.MOV R15, RZ, RZ, -R11 ;  /* 0x000000ffff0f7224 */ /* 0x002fc800078e0a0b */
[----:B------:R-:W-:-:S04]  /*0790*/  IMAD R15, R15, R2, RZ ;  /* 0x000000020f0f7224 */ /* 0x000fc800078e02ff */
[----:B------:R-:W-:Y:S01]  /*07a0*/  IMAD.HI.U32 R14, R11, R15, R10 ;  /* 0x0000000f0b0e7227 */ /* 0x000fe200078e000a */
[----:B------:R-:W-:-:S05]  /*07b0*/  IADD3 R11, PT, PT, R6, -R12, -R13 ;  /* 0x8000000c060b7210 */ /* 0x000fca0007ffe80d */
[----:B------:R-:W-:-:S04]  /*07c0*/  IMAD.HI.U32 R10, R14, R11, RZ ;  /* 0x0000000b0e0a7227 */ /* 0x000fc800078e00ff */
[----:B------:R-:W-:-:S04]  /*07d0*/  IMAD.MOV R6, RZ, RZ, -R10 ;  /* 0x000000ffff067224 */ /* 0x000fc800078e0a0a */
[----:B------:R-:W-:Y:S02]  /*07e0*/  IMAD R11, R2, R6, R11 ;  /* 0x00000006020b7224 */ /* 0x000fe400078e020b */
[----:B------:R-:W0:Y:S03]  /*07f0*/  LDS R6, [UR4] ;  /* 0x00000004ff067984 */ /* 0x000e260008000800 */
[----:B------:R-:W-:-:S13]  /*0800*/  ISETP.GE.U32.AND P0, PT, R11, R2, PT ;  /* 0x000000020b00720c */ /* 0x000fda0003f06070 */
[----:B------:R-:W-:Y:S01]  /*0810*/  @P0 IADD3 R11, PT, PT, R11, -R2, RZ ;  /* 0x800000020b0b0210 */ /* 0x000fe20007ffe0ff */
[----:B------:R-:W-:-:S03]  /*0820*/  @P0 VIADD R10, R10, 0x1 ;  /* 0x000000010a0a0836 */ /* 0x000fc60000000000 */
[----:B------:R-:W-:-:S13]  /*0830*/  ISETP.GE.U32.AND P1, PT, R11, R2, PT ;  /* 0x000000020b00720c */ /* 0x000fda0003f26070 */
[----:B------:R-:W-:Y:S01]  /*0840*/  @P1 VIADD R10, R10, 0x1 ;  /* 0x000000010a0a1836 */ /* 0x000fe20000000000 */
[----:B------:R-:W-:-:S04]  /*0850*/  @!P2 LOP3.LUT R10, RZ, R2, RZ, 0x33, !PT ;  /* 0x00000002ff0aa212 */ /* 0x000fc800078e33ff */
[----:B------:R-:W-:Y:S01]  /*0860*/  IADD3 R14, PT, PT, R13, R10, RZ ;  /* 0x0000000a0d0e7210 */ /* 0x000fe20007ffe0ff */
[----:B------:R-:W-:-:S03]  /*0870*/  IMAD.MOV.U32 R13, RZ, RZ, R7 ;  /* 0x000000ffff0d7224 */ /* 0x000fc600078e0007 */
[C---:B------:R-:W-:Y:S02]  /*0880*/  LOP3.LUT R10, R14.reuse, 0x3, RZ, 0xc0, !PT ;  /* 0x000000030e0a7812 */ /* 0x040fe400078ec0ff */
[----:B------:R-:W-:Y:S02]  /*0890*/  ISETP.GE.U32.AND P1, PT, R14, 0x3, PT ;  /* 0x000000030e00780c */ /* 0x000fe40003f26070 */
[----:B------:R-:W-:-:S13]  /*08a0*/  ISETP.NE.AND P0, PT, R10, 0x3, PT ;  /* 0x000000030a00780c */ /* 0x000fda0003f05270 */
[----:B0-----:R-:W-:Y:S05]  /*08b0*/  @!P0 BRA `(.L_x_75) ;  /* 0x00000000007c8947 */ /* 0x001fea0003800000 */
[----:B------:R-:W0:Y:S01]  /*08c0*/  LDCU.64 UR10, c[0x0][0x388] ;  /* 0x00007100ff0a77ac */ /* 0x000e220008000a00 */
[----:B------:R-:W1:Y:S01]  /*08d0*/  LDC.64 R10, c[0x0][0x380] ;  /* 0x0000e000ff0a7b82 */ /* 0x000e620000000a00 */
[----:B------:R-:W-:Y:S01]  /*08e0*/  IMAD.WIDE.U32 R12, R7, 0x4, R8 ;  /* 0x00000004070c7825 */ /* 0x000fe200078e0008 */
[----:B------:R-:W-:-:S03]  /*08f0*/  IADD3 R17, PT, PT, R0, R7, RZ ;  /* 0x0000000700117210 */ /* 0x000fc60007ffe0ff */
[----:B------:R-:W-:-:S05]  /*0900*/  VIADD R14, R14, 0x1 ;  /* 0x000000010e0e7836 */ /* 0x000fca0000000000 */
[----:B------:R-:W-:Y:S02]  /*0910*/  LOP3.LUT R14, R14, 0x3, RZ, 0xc0, !PT ;  /* 0x000000030e0e7812 */ /* 0x000fe400078ec0ff */
[----:B0-----:R-:W-:-:S03]  /*0920*/  IADD3 R16, P0, PT, R12, UR10, RZ ;  /* 0x0000000a0c107c10 */ /* 0x001fc6000ff1e0ff */
[----:B------:R-:W-:Y:S01]  /*0930*/  IMAD.MOV R12, RZ, RZ, -R14 ;  /* 0x000000ffff0c7224 */ /* 0x000fe200078e0a0e */
[----:B------:R-:W-:Y:S01]  /*0940*/  IADD3.X R15, PT, PT, R13, UR11, RZ, P0, !PT ;  /* 0x0000000b0d0f7c10 */ /* 0x000fe200087fe4ff */
[----:B------:R-:W-:-:S08]  /*0950*/  IMAD R13, R14, R2, R7 ;  /* 0x000000020e0d7224 */ /* 0x000fd000078e0207 */
.L_x_76:
[----:B------:R-:W-:-:S05]  /*0960*/  IMAD.MOV.U32 R14, RZ, RZ, R16 ;  /* 0x000000ffff0e7224 */ /* 0x000fca00078e0010 */
[----:B0-----:R0:W2:Y:S01]  /*0970*/  LDG.E R19, desc[UR8][R14.64] ;  /* 0x000000080e137981 */ /* 0x0010a2000c1e1900 */
[----:B------:R-:W-:Y:S02]  /*0980*/  HFMA2 R16, -RZ, RZ, 0.96630859375, -0.0022525787353515625 ;  /* 0x3bbb989dff107431 */ /* 0x000fe400000001ff */
[----:B------:R-:W-:Y:S02]  /*0990*/  IMAD.MOV.U32 R21, RZ, RZ, 0x437c0000 ;  /* 0x437c0000ff157424 */ /* 0x000fe400078e00ff */
[----:B------:R-:W-:-:S05]  /*09a0*/  VIADD R12, R12, 0x1 ;  /* 0x000000010c0c7836 */ /* 0x000fca0000000000 */
[----:B------:R-:W-:Y:S01]  /*09b0*/  ISETP.NE.AND P0, PT, R12, RZ, PT ;  /* 0x000000ff0c00720c */ /* 0x000fe20003f05270 */
[----:B0-----:R-:W-:-:S04]  /*09c0*/  IMAD.WIDE.U32 R14, R2, 0x4, R14 ;  /* 0x00000004020e7825 */ /* 0x001fc800078e000e */
[----:B--2---:R-:W-:-:S04]  /*09d0*/  FADD R19, -R6, R19 ;  /* 0x0000001306137221 */ /* 0x004fc80000000100 */
[----:B------:R-:W-:-:S04]  /*09e0*/  FFMA.SAT R16, R19, R16, 0.5 ;  /* 0x3f00000013107423 */ /* 0x000fc80000002010 */
[----:B------:R-:W-:-:S04]  /*09f0*/  FFMA.RM R16, R16, R21, 12582913 ;  /* 0x4b40000110107423 */ /* 0x000fc80000004015 */
[C---:B------:R-:W-:Y:S01]  /*0a00*/  FADD R18, R16.reuse, -12583039 ;  /* 0xcb40007f10127421 */ /* 0x040fe20000000000 */
[----:B------:R-:W-:-:S03]  /*0a10*/  SHF.L.U32 R16, R16, 0x17, RZ ;  /* 0x0000001710107819 */ /* 0x000fc600000006ff */
[----:B------:R-:W-:-:S04]  /*0a20*/  FFMA R18, R19, 1.4426950216293334961, -R18 ;  /* 0x3fb8aa3b13127823 */ /* 0x000fc80000000812 */
[----:B------:R-:W-:Y:S01]  /*0a30*/  FFMA R20, R19, 1.925963033500011079e-08, R18 ;  /* 0x32a5706013147823 */ /* 0x000fe20000000012 */
[----:B-1----:R-:W-:-:S03]  /*0a40*/  IMAD.WIDE R18, R17, 0x4, R10 ;  /* 0x0000000411127825 */ /* 0x002fc600078e020a */
[----:B------:R-:W0:Y:S01]  /*0a50*/  MUFU.EX2 R21, R20 ;  /* 0x0000001400157308 */ /* 0x000e220000000800 */
[----:B------:R-:W-:Y:S02]  /*0a60*/  IMAD.IADD R17, R2, 0x1, R17 ;  /* 0x0000000102117824 */ /* 0x000fe400078e0211 */
[----:B0-----:R-:W-:Y:S01]  /*0a70*/  FMUL R21, R16, R21 ;  /* 0x0000001510157220 */ /* 0x001fe20000400000 */
[----:B------:R-:W-:-:S04]  /*0a80*/  MOV R16, R14 ;  /* 0x0000000e00107202 */ /* 0x000fc80000000f00 */
[----:B------:R0:W-:Y:S01]  /*0a90*/  STG.E desc[UR8][R18.64], R21 ;  /* 0x0000001512007986 */ /* 0x0001e2000c101908 */
[----:B------:R-:W-:Y:S05]  /*0aa0*/  @P0 BRA `(.L_x_76) ;  /* 0xfffffffc00ac0947 */ /* 0x000fea000383ffff */
.L_x_75:
[----:B------:R-:W-:Y:S05]  /*0ab0*/  BSYNC.RECONVERGENT B1 ;  /* 0x0000000000017941 */ /* 0x000fea0003800200 */
.L_x_74:
[----:B------:R-:W-:Y:S05]  /*0ac0*/  @!P1 BRA `(.L_x_73) ;  /* 0x0000000400089947 */ /* 0x000fea0003800000 */
[----:B------:R-:W1:Y:S01]  /*0ad0*/  LDC.64 R10, c[0x0][0x380] ;  /* 0x0000e000ff0a7b82 */ /* 0x000e620000000a00 */
[----:B------:R-:W-:-:S07]  /*0ae0*/  SHF.L.U32 R17, R2, 0x2, RZ ;  /* 0x0000000202117819 */ /* 0x000fce00000006ff */
.L_x_77:
[----:B--2---:R-:W-:-:S06]  /*0af0*/  IMAD.WIDE.U32 R14, R13, 0x4, R4 ;  /* 0x000000040d0e7825 */ /* 0x004fcc00078e0004 */
[----:B------:R-:W2:Y:S01]  /*0b00*/  LDG.E R15, desc[UR8][R14.64] ;  /* 0x000000080e0f7981 */ /* 0x000ea2000c1e1900 */
[----:B0-----:R-:W-:Y:S02]  /*0b10*/  HFMA2 R18, -RZ, RZ, 3.7421875, 0 ;  /* 0x437c0000ff127431 */ /* 0x001fe400000001ff */
[----:B------:R-:W-:Y:S02]  /*0b20*/  IMAD.MOV.U32 R16, RZ, RZ, 0x3bbb989d ;  /* 0x3bbb989dff107424 */ /* 0x000fe400078e00ff */
[----:B--2---:R-:W-:-:S04]  /*0b30*/  FADD R19, -R6, R15 ;  /* 0x0000000f06137221 */ /* 0x004fc80000000100 */
[----:B------:R-:W-:-:S04]  /*0b40*/  FFMA.SAT R21, R19, R16, 0.5 ;  /* 0x3f00000013157423 */ /* 0x000fc80000002010 */
[----:B------:R-:W-:-:S04]  /*0b50*/  FFMA.RM R21, R21, R18, 12582913 ;  /* 0x4b40000115157423 */ /* 0x000fc80000004012 */
[C---:B------:R-:W-:Y:S01]  /*0b60*/  FADD R12, R21.reuse, -12583039 ;  /* 0xcb40007f150c7421 */ /* 0x040fe20000000000 */
[----:B------:R-:W-:-:S03]  /*0b70*/  SHF.L.U32 R21, R21, 0x17, RZ ;  /* 0x0000001715157819 */ /* 0x000fc600000006ff */
[----:B------:R-:W-:-:S04]  /*0b80*/  FFMA R12, R19, 1.4426950216293334961, -R12 ;  /* 0x3fb8aa3b130c7823 */ /* 0x000fc8000000080c */
[----:B------:R-:W-:Y:S01]  /*0b90*/  FFMA R12, R19, 1.925963033500011079e-08, R12 ;  /* 0x32a57060130c7823 */ /* 0x000fe2000000000c */
[--C-:B------:R-:W-:Y:S02]  /*0ba0*/  IMAD.IADD R19, R0, 0x1, R13.reuse ;  /* 0x0000000100137824 */ /* 0x100fe400078e020d */
[----:B------:R-:W-:Y:S02]  /*0bb0*/  IMAD.IADD R13, R2, 0x1, R13 ;  /* 0x00000001020d7824 */ /* 0x000fe400078e020d */
[----:B-1----:R-:W-:Y:S01]  /*0bc0*/  IMAD.WIDE R14, R19, 0x4, R10 ;  /* 0x00000004130e7825 */ /* 0x002fe200078e020a */
[----:B------:R-:W0:Y:S03]  /*0bd0*/  MUFU.EX2 R12, R12 ;  /* 0x0000000c000c7308 */ /* 0x000e260000000800 */
[----:B0-----:R-:W-:Y:S01]  /*0be0*/  FMUL R19, R21, R12 ;  /* 0x0000000c15137220 */ /* 0x001fe20000400000 */
[----:B------:R-:W-:-:S04]  /*0bf0*/  IMAD.WIDE.U32 R20, R13, 0x4, R4 ;  /* 0x000000040d147825 */ /* 0x000fc800078e0004 */
[----:B------:R0:W-:Y:S04]  /*0c00*/  STG.E desc[UR8][R14.64], R19 ;  /* 0x000000130e007986 */ /* 0x0001e8000c101908 */
[----:B------:R-:W2:Y:S01]  /*0c10*/  LDG.E R21, desc[UR8][R20.64] ;  /* 0x0000000814157981 */ /* 0x000ea2000c1e1900 */
[----:B0-----:R-:W-:Y:S02]  /*0c20*/  IMAD.IADD R19, R13, 0x1, R2 ;  /* 0x000000010d137824 */ /* 0x001fe400078e0202 */
[----:B--2---:R-:W-:Y:S02]  /*0c30*/  FADD R23, -R6, R21 ;  /* 0x0000001506177221 */ /* 0x004fe40000000100 */
[----:B------:R-:W-:-:S04]  /*0c40*/  IMAD.WIDE.U32 R20, R19, 0x4, R4 ;  /* 0x0000000413147825 */ /* 0x000fc800078e0004 */
[----:B------:R-:W-:-:S04]  /*0c50*/  FFMA.SAT R25, R23, R16, 0.5 ;  /* 0x3f00000017197423 */ /* 0x000fc80000002010 */
[----:B------:R-:W-:-:S04]  /*0c60*/  FFMA.RM R25, R25, R18, 12582913 ;  /* 0x4b40000119197423 */ /* 0x000fc80000004012 */
[C---:B------:R-:W-:Y:S01]  /*0c70*/  FADD R12, R25.reuse, -12583039 ;  /* 0xcb40007f190c7421 */ /* 0x040fe20000000000 */
[----:B------:R-:W-:-:S03]  /*0c80*/  SHF.L.U32 R25, R25, 0x17, RZ ;  /* 0x0000001719197819 */ /* 0x000fc600000006ff */
[----:B------:R-:W-:-:S04]  /*0c90*/  FFMA R12, R23, 1.4426950216293334961, -R12 ;  /* 0x3fb8aa3b170c7823 */ /* 0x000fc8000000080c */
[----:B------:R-:W-:Y:S01]  /*0ca0*/  FFMA R23, R23, 1.925963033500011079e-08, R12 ;  /* 0x32a5706017177823 */ /* 0x000fe2000000000c */
[----:B------:R-:W-:-:S03]  /*0cb0*/  IADD3 R12, P0, PT, R17, R14, RZ ;  /* 0x0000000e110c7210 */ /* 0x000fc60007f1e0ff */
[----:B------:R-:W0:Y:S01]  /*0cc0*/  MUFU.EX2 R22, R23 ;  /* 0x0000001700167308 */ /* 0x000e220000000800 */
[----:B------:R-:W-:Y:S01]  /*0cd0*/  IADD3.X R13, PT, PT, RZ, R15, RZ, P0, !PT ;  /* 0x0000000fff0d7210 */ /* 0x000fe200007fe4ff */
[----:B0-----:R-:W-:-:S05]  /*0ce0*/  FMUL R25, R25, R22 ;  /* 0x0000001619197220 */ /* 0x001fca0000400000 */
[----:B------:R0:W-:Y:S04]  /*0cf0*/  STG.E desc[UR8][R12.64], R25 ;  /* 0x000000190c007986 */ /* 0x0001e8000c101908 */
[----:B------:R-:W2:Y:S01]  /*0d00*/  LDG.E R21, desc[UR8][R20.64] ;  /* 0x0000000814157981 */ /* 0x000ea2000c1e1900 */
[----:B------:R-:W-:Y:S01]  /*0d10*/  IADD3 R19, PT, PT, R19, R2, RZ ;  /* 0x0000000213137210 */ /* 0x000fe20007ffe0ff */
[----:B--2---:R-:W-:-:S04]  /*0d20*/  FADD R15, -R6, R21 ;  /* 0x00000015060f7221 */ /* 0x004fc80000000100 */
[----:B------:R-:W-:-:S04]  /*0d30*/  FFMA.SAT R27, R15, R16, 0.5 ;  /* 0x3f0000000f1b7423 */ /* 0x000fc80000002010 */
[----:B------:R-:W-:-:S04]  /*0d40*/  FFMA.RM R27, R27, R18, 12582913 ;  /* 0x4b4000011b1b7423 */ /* 0x000fc80000004012 */
[C---:B------:R-:W-:Y:S01]  /*0d50*/  FADD R14, R27.reuse, -12583039 ;  /* 0xcb40007f1b0e7421 */ /* 0x040fe20000000000 */
[----:B------:R-:W-:-:S03]  /*0d60*/  IMAD.SHL.U32 R27, R27, 0x800000, RZ ;  /* 0x008000001b1b7824 */ /* 0x000fc600078e00ff */
[----:B------:R-:W-:-:S04]  /*0d70*/  FFMA R14, R15, 1.4426950216293334961, -R14 ;  /* 0x3fb8aa3b0f0e7823 */ /* 0x000fc8000000080e */
[----:B------:R-:W-:Y:S01]  /*0d80*/  FFMA R22, R15, 1.925963033500011079e-08, R14 ;  /* 0x32a570600f167823 */ /* 0x000fe2000000000e */
[----:B------:R-:W-:-:S05]  /*0d90*/  IADD3 R14, P0, PT, R17, R12, RZ ;  /* 0x0000000c110e7210 */ /* 0x000fca0007f1e0ff */
[----:B------:R-:W1:Y:S01]  /*0da0*/  MUFU.EX2 R22, R22 ;  /* 0x0000001600167308 */ /* 0x000e620000000800 */
[----:B------:R-:W-:Y:S02]  /*0db0*/  IMAD.X R15, RZ, RZ, R13, P0 ;  /* 0x000000ffff0f7224 */ /* 0x000fe400000e060d */
[----:B0-----:R-:W-:-:S04]  /*0dc0*/  IMAD.WIDE.U32 R12, R19, 0x4, R4 ;  /* 0x00000004130c7825 */ /* 0x001fc800078e0004 */
[----:B-1----:R-:W-:-:S05]  /*0dd0*/  FMUL R27, R27, R22 ;  /* 0x000000161b1b7220 */ /* 0x002fca0000400000 */
[----:B------:R2:W-:Y:S04]  /*0de0*/  STG.E desc[UR8][R14.64], R27 ;  /* 0x0000001b0e007986 */ /* 0x0005e8000c101908 */
[----:B------:R-:W3:Y:S01]  /*0df0*/  LDG.E R13, desc[UR8][R12.64] ;  /* 0x000000080c0d7981 */ /* 0x000ee2000c1e1900 */
[----:B------:R-:W-:Y:S01]  /*0e00*/  IADD3 R20, P0, PT, R17, R14, RZ ;  /* 0x0000000e11147210 */ /* 0x000fe20007f1e0ff */
[----:B---3--:R-:W-:Y:S01]  /*0e10*/  FADD R21, -R6, R13 ;  /* 0x0000000d06157221 */ /* 0x008fe20000000100 */
[----:B------:R-:W-:-:S03]  /*0e20*/  IADD3 R13, PT, PT, R19, R2, RZ ;  /* 0x00000002130d7210 */ /* 0x000fc60007ffe0ff */
[----:B------:R-:W-:-:S04]  /*0e30*/  FFMA.SAT R23, R21, R16, 0.5 ;  /* 0x3f00000015177423 */ /* 0x000fc80000002010 */
[----:B------:R-:W-:-:S04]  /*0e40*/  FFMA.RM R23, R23, R18, 12582913 ;  /* 0x4b40000117177423 */ /* 0x000fc80000004012 */
[C---:B------:R-:W-:Y:S01]  /*0e50*/  FADD R16, R23.reuse, -12583039 ;  /* 0xcb40007f17107421 */ /* 0x040fe20000000000 */
[----:B------:R-:W-:-:S03]  /*0e60*/  SHF.L.U32 R23, R23, 0x17, RZ ;  /* 0x0000001717177819 */ /* 0x000fc600000006ff */
[----:B------:R-:W-:-:S04]  /*0e70*/  FFMA R16, R21, 1.4426950216293334961, -R16 ;  /* 0x3fb8aa3b15107823 */ /* 0x000fc80000000810 */
[----:B------:R-:W-:Y:S01]  /*0e80*/  FFMA R16, R21, 1.925963033500011079e-08, R16 ;  /* 0x32a5706015107823 */ /* 0x000fe20000000010 */
[----:B------:R-:W-:Y:S01]  /*0e90*/  IMAD.X R21, RZ, RZ, R15, P0 ;  /* 0x000000ffff157224 */ /* 0x000fe200000e060f */
[----:B------:R-:W-:-:S04]  /*0ea0*/  ISETP.GE.AND P0, PT, R13, UR7, PT ;  /* 0x000000070d007c0c */ /* 0x000fc8000bf06270 */
[----:B------:R-:W0:Y:S02]  /*0eb0*/  MUFU.EX2 R16, R16 ;  /* 0x0000001000107308 */ /* 0x000e240000000800 */
[----:B0-----:R-:W-:-:S05]  /*0ec0*/  FMUL R23, R23, R16 ;  /* 0x0000001017177220 */ /* 0x001fca0000400000 */
[----:B------:R2:W-:Y:S02]  /*0ed0*/  STG.E desc[UR8][R20.64], R23 ;  /* 0x0000001714007986 */ /* 0x0005e4000c101908 */
[----:B------:R-:W-:Y:S05]  /*0ee0*/  @!P0 BRA `(.L_x_77) ;  /* 0xfffffffc00008947 */ /* 0x000fea000383ffff */
.L_x_73:
[----:B------:R-:W-:Y:S05]  /*0ef0*/  BSYNC.RECONVERGENT B0 ;  /* 0x0000000000007941 */ /* 0x000fea0003800200 */
.L_x_72:
[----:B------:R-:W1:Y:S01]  /*0f00*/  LDCU.64 UR4, c[0x0][0x380] ;  /* 0x00007000ff0477ac */ /* 0x000e620008000a00 */
[----:B------:R-:W-:Y:S01]  /*0f10*/  ISETP.GE.AND P1, PT, R7, UR7, PT ;  /* 0x0000000707007c0c */ /* 0x000fe2000bf26270 */
[----:B------:R-:W-:Y:S01]  /*0f20*/  BSSY.RECONVERGENT B0, `(.L_x_78) ;  /* 0x0000049000007945 */ /* 0x000fe20003800200 */
[----:B------:R-:W-:Y:S01]  /*0f30*/  IMAD.MOV.U32 R0, RZ, RZ, RZ ;  /* 0x000000ffff007224 */ /* 0x000fe200078e00ff */
[----:B-1----:R-:W-:-:S04]  /*0f40*/  IADD3 R4, P0, PT, R8, UR4, RZ ;  /* 0x0000000408047c10 */ /* 0x002fc8000ff1e0ff */
[----:B------:R-:W-:-:S06]  /*0f50*/  IADD3.X R5, PT, PT, R9, UR5, RZ, P0, !PT ;  /* 0x0000000509057c10 */ /* 0x000fcc00087fe4ff */
[----:B------:R-:W-:Y:S05]  /*0f60*/  @P1 BRA `(.L_x_79) ;  /* 0x0000000400101947 */ /* 0x000fea0003800000 */
[----:B------:R-:W1:Y:S01]  /*0f70*/  I2F.U32.RP R12, R2 ;  /* 0x00000002000c7306 */ /* 0x000e620000209000 */
[----:B------:R-:W-:Y:S01]  /*0f80*/  IADD3 R0, PT, PT, R7, R2, RZ ;  /* 0x0000000207007210 */ /* 0x000fe20007ffe0ff */
[----:B------:R-:W-:Y:S01]  /*0f90*/  BSSY.RECONVERGENT B1, `(.L_x_80) ;  /* 0x000002e000017945 */ /* 0x000fe20003800200 */
[----:B------:R-:W-:Y:S02]  /*0fa0*/  ISETP.NE.U32.AND P2, PT, R2, RZ, PT ;  /* 0x000000ff0200720c */ /* 0x000fe40003f45070 */
[C---:B------:R-:W-:Y:S02]  /*0fb0*/  ISETP.GE.AND P0, PT, R0.reuse, UR7, PT ;  /* 0x0000000700007c0c */ /* 0x040fe4000bf06270 */
[----:B------:R-:W-:Y:S02]  /*0fc0*/  VIMNMX R13, PT, PT, R0, UR7, !PT ;  /* 0x00000007000d7c48 */ /* 0x000fe4000ffe0100 */
[----:B------:R-:W-:Y:S02]  /*0fd0*/  SEL R6, RZ, 0x1, P0 ;  /* 0x00000001ff067807 */ /* 0x000fe40000000000 */
[----:B0-----:R-:W-:-:S02]  /*0fe0*/  MOV R19, R7 ;  /* 0x0000000700137202 */ /* 0x001fc40000000f00 */
[----:B------:R-:W-:Y:S01]  /*0ff0*/  IADD3 R13, PT, PT, R13, -R0, -R6 ;  /* 0x800000000d0d7210 */ /* 0x000fe20007ffe806 */
[----:B-1----:R-:W0:Y:S02]  /*1000*/  MUFU.RCP R12, R12 ;  /* 0x0000000c000c7308 */ /* 0x002e240000001000 */
[----:B0-----:R-:W-:-:S06]  /*1010*/  IADD3 R10, PT, PT, R12, 0xffffffe, RZ ;  /* 0x0ffffffe0c0a7810 */ /* 0x001fcc0007ffe0ff */
[----:B------:R0:W2:Y:S02]  /*1020*/  F2I.FTZ.U32.TRUNC.NTZ R11, R10 ;  /* 0x0000000a000b7305 */ /* 0x0000a4000021f000 */
[----:B0-----:R-:W-:Y:S02]  /*1030*/  IMAD.MOV.U32 R10, RZ, RZ, RZ ;  /* 0x000000ffff0a7224 */ /* 0x001fe400078e00ff */
[----:B--2---:R-:W-:-:S04]  /*1040*/  IMAD.MOV R15, RZ, RZ, -R11 ;  /* 0x000000ffff0f7224 */ /* 0x004fc800078e0a0b */
[----:B------:R-:W-:-:S04]  /*1050*/  IMAD R15, R15, R2, RZ ;  /* 0x000000020f0f7224 */ /* 0x000fc800078e02ff */
[----:B------:R-:W-:-:S06]  /*1060*/  IMAD.HI.U32 R12, R11, R15, R10 ;  /* 0x0000000f0b0c7227 */ /* 0x000fcc00078e000a */
[----:B------:R-:W-:-:S05]  /*1070*/  IMAD.HI.U32 R11, R12, R13, RZ ;  /* 0x0000000d0c0b7227 */ /* 0x000fca00078e00ff */
[----:B------:R-:W-:-:S05]  /*1080*/  IADD3 R0, PT, PT, -R11, RZ, RZ ;  /* 0x000000ff0b007210 */ /* 0x000fca0007ffe1ff */
[----:B------:R-:W-:-:S05]  /*1090*/  IMAD R13, R2, R0, R13 ;  /* 0x00000000020d7224 */ /* 0x000fca00078e020d */
[----:B------:R-:W-:-:S13]  /*10a0*/  ISETP.GE.U32.AND P0, PT, R13, R2, PT ;  /* 0x000000020d00720c */ /* 0x000fda0003f06070 */
[----:B------:R-:W-:Y:S01]  /*10b0*/  @P0 IMAD.IADD R13, R13, 0x1, -R2 ;  /* 0x000000010d0d0824 */ /* 0x000fe200078e0a02 */
[----:B------:R-:W-:-:S04]  /*10c0*/  @P0 IADD3 R11, PT, PT, R11, 0x1, RZ ;  /* 0x000000010b0b0810 */ /* 0x000fc80007ffe0ff */
[----:B------:R-:W-:-:S13]  /*10d0*/  ISETP.GE.U32.AND P1, PT, R13, R2, PT ;  /* 0x000000020d00720c */ /* 0x000fda0003f26070 */
[----:B------:R-:W-:Y:S01]  /*10e0*/  @P1 VIADD R11, R11, 0x1 ;  /* 0x000000010b0b1836 */ /* 0x000fe20000000000 */
[----:B------:R-:W-:-:S04]  /*10f0*/  @!P2 LOP3.LUT R11, RZ, R2, RZ, 0x33, !PT ;  /* 0x00000002ff0ba212 */ /* 0x000fc800078e33ff */
[----:B------:R-:W-:-:S04]  /*1100*/  IADD3 R6, PT, PT, R6, R11, RZ ;  /* 0x0000000b06067210 */ /* 0x000fc80007ffe0ff */
[C---:B------:R-:W-:Y:S02]  /*1110*/  LOP3.LUT R0, R6.reuse, 0x3, RZ, 0xc0, !PT ;  /* 0x0000000306007812 */ /* 0x040fe400078ec0ff */
[----:B------:R-:W-:Y:S02]  /*1120*/  ISETP.GE.U32.AND P1, PT, R6, 0x3, PT ;  /* 0x000000030600780c */ /* 0x000fe40003f26070 */
[----:B------:R-:W-:Y:S01]  /*1130*/  ISETP.NE.AND P0, PT, R0, 0x3, PT ;  /* 0x000000030000780c */ /* 0x000fe20003f05270 */
[----:B------:R-:W-:-:S12]  /*1140*/  IMAD.MOV.U32 R0, RZ, RZ, RZ ;  /* 0x000000ffff007224 */ /* 0x000fd800078e00ff */
[----:B------:R-:W-:Y:S05]  /*1150*/  @!P0 BRA `(.L_x_81) ;  /* 0x0000000000448947 */ /* 0x000fea0003800000 */
[----:B------:R-:W-:-:S04]  /*1160*/  IMAD.WIDE.U32 R10, R7, 0x4, R8 ;  /* 0x00000004070a7825 */ /* 0x000fc800078e0008 */
[----:B------:R-:W-:Y:S01]  /*1170*/  VIADD R0, R6, 0x1 ;  /* 0x0000000106007836 */ /* 0x000fe20000000000 */
[----:B------:R-:W-:Y:S01]  /*1180*/  IADD3 R10, P0, PT, R10, UR4, RZ ;  /* 0x000000040a0a7c10 */ /* 0x000fe2000ff1e0ff */
[----:B------:R-:W-:-:S03]  /*1190*/  IMAD.MOV.U32 R19, RZ, RZ, R7 ;  /* 0x000000ffff137224 */ /* 0x000fc600078e0007 */
[----:B------:R-:W-:Y:S01]  /*11a0*/  LOP3.LUT R6, R0, 0x3, RZ, 0xc0, !PT ;  /* 0x0000000300067812 */ /* 0x000fe200078ec0ff */
[----:B------:R-:W-:Y:S01]  /*11b0*/  HFMA2 R0, -RZ, RZ, 0, 0 ;  /* 0x00000000ff007431 */ /* 0x000fe200000001ff */
[----:B------:R-:W-:Y:S02]  /*11c0*/  IADD3.X R11, PT, PT, R11, UR5, RZ, P0, !PT ;  /* 0x000000050b0b7c10 */ /* 0x000fe400087fe4ff */
[----:B------:R-:W-:-:S07]  /*11d0*/  IADD3 R6, PT, PT, -R6, RZ, RZ ;  /* 0x000000ff06067210 */ /* 0x000fce0007ffe1ff */
.L_x_82:
[----:B------:R-:W-:Y:S01]  /*11e0*/  IMAD.MOV.U32 R12, RZ, RZ, R10 ;  /* 0x000000ffff0c7224 */ /* 0x000fe200078e000a */
[----:B------:R-:W-:-:S05]  /*11f0*/  MOV R13, R11 ;  /* 0x0000000b000d7202 */ /* 0x000fca0000000f00 */
[----:B------:R-:W2:Y:S01]  /*1200*/  LDG.E R15, desc[UR8][R12.64] ;  /* 0x000000080c0f7981 */ /* 0x000ea2000c1e1900 */
[----:B------:R-:W-:Y:S01]  /*1210*/  VIADD R6, R6, 0x1 ;  /* 0x0000000106067836 */ /* 0x000fe20000000000 */
[C---:B------:R-:W-:Y:S01]  /*1220*/  IADD3 R19, PT, PT, R2.reuse, R19, RZ ;  /* 0x0000001302137210 */ /* 0x040fe20007ffe0ff */
[----:B------:R-:W-:-:S03]  /*1230*/  IMAD.WIDE.U32 R10, R2, 0x4, R12 ;  /* 0x00000004020a7825 */ /* 0x000fc600078e000c */
[----:B------:R-:W-:Y:S01]  /*1240*/  ISETP.NE.AND P0, PT, R6, RZ, PT ;  /* 0x000000ff0600720c */ /* 0x000fe20003f05270 */
[----:B--2---:R-:W-:-:S12]  /*1250*/  FADD R0, R15, R0 ;  /* 0x000000000f007221 */ /* 0x004fd80000000000 */
[----:B------:R-:W-:Y:S05]  /*1260*/  @P0 BRA `(.L_x_82) ;  /* 0xfffffffc00dc0947 */ /* 0x000fea000383ffff */
.L_x_81:
[----:B------:R-:W-:Y:S05]  /*1270*/  BSYNC.RECONVERGENT B1 ;  /* 0x0000000000017941 */ /* 0x000fea0003800200 */
.L_x_80:
[----:B------:R-:W-:Y:S05]  /*1280*/  @!P1 BRA `(.L_x_79) ;  /* 0x0000000000489947 */ /* 0x000fea0003800000 */
.L_x_83:
[----:B------:R-:W-:Y:S02]  /*1290*/  IMAD.IADD R13, R2, 0x1, R19 ;  /* 0x00000001020d7824 */ /* 0x000fe400078e0213 */
[----:B------:R-:W-:-:S03]  /*12a0*/  IMAD.WIDE.U32 R10, R19, 0x4, R4 ;  /* 0x00000004130a7825 */ /* 0x000fc600078e0004 */
[C---:B------:R-:W-:Y:S01]  /*12b0*/  IADD3 R15, PT, PT, R13.reuse, R2, RZ ;  /* 0x000000020d0f7210 */ /* 0x040fe20007ffe0ff */
[----:B------:R-:W-:Y:S02]  /*12c0*/  IMAD.WIDE.U32 R12, R13, 0x4, R4 ;  /* 0x000000040d0c7825 */ /* 0x000fe400078e0004 */
[----:B------:R-:W2:Y:S02]  /*12d0*/  LDG.E R11, desc[UR8][R10.64] ;  /* 0x000000080a0b7981 */ /* 0x000ea4000c1e1900 */
[C---:B------:R-:W-:Y:S02]  /*12e0*/  IMAD.IADD R19, R15.reuse, 0x1, R2 ;  /* 0x000000010f137824 */ /* 0x040fe400078e0202 */
[--C-:B------:R-:W-:Y:S01]  /*12f0*/  IMAD.WIDE.U32 R14, R15, 0x4, R4.reuse ;  /* 0x000000040f0e7825 */ /* 0x100fe200078e0004 */
[----:B------:R-:W3:Y:S03]  /*1300*/  LDG.E R13, desc[UR8][R12.64] ;  /* 0x000000080c0d7981 */ /* 0x000ee6000c1e1900 */
[----:B------:R-:W-:-:S02]  /*1310*/  IMAD.WIDE.U32 R16, R19, 0x4, R4 ;  /* 0x0000000413107825 */ /* 0x000fc400078e0004 */
[----:B------:R-:W4:Y:S04]  /*1320*/  LDG.E R15, desc[UR8][R14.64] ;  /* 0x000000080e0f7981 */ /* 0x000f28000c1e1900 */
[----:B------:R-:W5:Y:S01]  /*1330*/  LDG.E R17, desc[UR8][R16.64] ;  /* 0x0000000810117981 */ /* 0x000f62000c1e1900 */
[----:B------:R-:W-:-:S04]  /*1340*/  IADD3 R19, PT, PT, R19, R2, RZ ;  /* 0x0000000213137210 */ /* 0x000fc80007ffe0ff */
[----:B------:R-:W-:Y:S01]  /*1350*/  ISETP.GE.AND P0, PT, R19, UR7, PT ;  /* 0x0000000713007c0c */ /* 0x000fe2000bf06270 */
[----:B--2---:R-:W-:-:S04]  /*1360*/  FADD R0, R11, R0 ;  /* 0x000000000b007221 */ /* 0x004fc80000000000 */
[----:B---3--:R-:W-:-:S04]  /*1370*/  FADD R0, R0, R13 ;  /* 0x0000000d00007221 */ /* 0x008fc80000000000 */
[----:B----4-:R-:W-:-:S04]  /*1380*/  FADD R0, R0, R15 ;  /* 0x0000000f00007221 */ /* 0x010fc80000000000 */
[----:B-----5:R-:W-:Y:S01]  /*1390*/  FADD R0, R0, R17 ;  /* 0x0000001100007221 */ /* 0x020fe20000000000 */
[----:B------:R-:W-:Y:S06]  /*13a0*/  @!P0 BRA `(.L_x_83) ;  /* 0xfffffffc00b88947 */ /* 0x000fec000383ffff */
.L_x_79:
[----:B------:R-:W-:Y:S05]  /*13b0*/  BSYNC.RECONVERGENT B0 ;  /* 0x0000000000007941 */ /* 0x000fea0003800200 */
.L_x_78:
[----:B------:R-:W-:Y:S01]  /*13c0*/  ISETP.GE.U32.AND P0, PT, R2, 0x2, PT ;  /* 0x000000020200780c */ /* 0x000fe20003f06070 */
[----:B------:R1:W-:Y:S01]  /*13d0*/  STS [R3], R0 ;  /* 0x0000000003007388 */ /* 0x0003e20000000800 */
[----:B------:R-:W3:Y:S01]  /*13e0*/  LDCU UR6, c[0x0][0x394] ;  /* 0x00007280ff0677ac */ /* 0x000ee20008000800 */
[----:B------:R-:W-:Y:S10]  /*13f0*/  BAR.SYNC.DEFER_BLOCKING 0x0 ;  /* 0x0000000000007b1d */ /* 0x000ff40000010000 */
[----:B-1----:R-:W-:Y:S05]  /*1400*/  @!P0 BRA `(.L_x_84) ;  /* 0x0000000000308947 */ /* 0x002fea0003800000 */
[----:B------:R-:W-:-:S07]  /*1410*/  IMAD.MOV.U32 R0, RZ, RZ, R2 ;  /* 0x000000ffff007224 */ /* 0x000fce00078e0002 */
.L_x_85:
[----:B------:R-:W-:-:S04]  /*1420*/  SHF.R.U32.HI R12, RZ, 0x1, R0 ;  /* 0x00000001ff0c7819 */ /* 0x000fc80000011600 */
[----:B------:R-:W-:-:S13]  /*1430*/  ISETP.GE.U32.AND P0, PT, R7, R12, PT ;  /* 0x0000000c0700720c */ /* 0x000fda0003f06070 */
[----:B------:R-:W-:Y:S01]  /*1440*/  @!P0 LEA R6, R12, R3, 0x2 ;  /* 0x000000030c068211 */ /* 0x000fe200078e10ff */
[----:B------:R-:W-:Y:S05]  /*1450*/  @!P0 LDS R11, [R3] ;  /* 0x00000000030b8984 */ /* 0x000fea0000000800 */
[----:B------:R-:W0:Y:S02]  /*1460*/  @!P0 LDS R6, [R6] ;  /* 0x0000000006068984 */ /* 0x000e240000000800 */
[----:B0-----:R-:W-:-:S05]  /*1470*/  @!P0 FADD R10, R6, R11 ;  /* 0x0000000b060a8221 */ /* 0x001fca0000000000 */
[----:B------:R1:W-:Y:S01]  /*1480*/  @!P0 STS [R3], R10 ;  /* 0x0000000a03008388 */ /* 0x0003e20000000800 */
[----:B------:R-:W-:Y:S01]  /*1490*/  BAR.SYNC.DEFER_BLOCKING 0x0 ;  /* 0x0000000000007b1d */ /* 0x000fe20000010000 */
[----:B------:R-:W-:Y:S01]  /*14a0*/  ISETP.GT.U32.AND P0, PT, R0, 0x3, PT ;  /* 0x000000030000780c */ /* 0x000fe20003f04070 */
[----:B------:R-:W-:-:S12]  /*14b0*/  IMAD.MOV.U32 R0, RZ, RZ, R12 ;  /* 0x000000ffff007224 */ /* 0x000fd800078e000c */
[----:B-1----:R-:W-:Y:S05]  /*14c0*/  @P0 BRA `(.L_x_85) ;  /* 0xfffffffc00d40947 */ /* 0x002fea000383ffff */
.L_x_84:
[----:B------:R-:W1:Y:S01]  /*14d0*/  S2UR UR5, SR_CgaCtaId ;  /* 0x00000000000579c3 */ /* 0x000e620000008800 */
[----:B---3--:R-:W-:Y:S01]  /*14e0*/  ISETP.GE.AND P0, PT, R7, UR6, PT ;  /* 0x0000000607007c0c */ /* 0x008fe2000bf06270 */
[----:B------:R-:W-:Y:S02]  /*14f0*/  UMOV UR4, 0x400 ;  /* 0x0000040000047882 */ /* 0x000fe40000000000 */
[----:B-1----:R-:W-:-:S10]  /*1500*/  ULEA UR4, UR5, UR4, 0x18 ;  /* 0x0000000405047291 */ /* 0x002fd4000f8ec0ff */
[----:B------:R-:W-:Y:S05]  /*1510*/  @P0 EXIT ;  /* 0x000000000000094d */ /* 0x000fea0003800000 */
[----:B------:R-:W1:Y:S01]  /*1520*/  I2F.U32.RP R12, R2 ;  /* 0x00000002000c7306 */ /* 0x000e620000209000 */
[----:B------:R-:W-:Y:S01]  /*1530*/  IADD3 R0, PT, PT, R7, R2, RZ ;  /* 0x0000000207007210 */ /* 0x000fe20007ffe0ff */
[----:B------:R-:W-:Y:S01]  /*1540*/  BSSY.RECONVERGENT B0, `(.L_x_86) ;  /* 0x0000037000007945 */ /* 0x000fe20003800200 */
[----:B------:R-:W-:Y:S02]  /*1550*/  ISETP.NE.U32.AND P2, PT, R2, RZ, PT ;  /* 0x000000ff0200720c */ /* 0x000fe40003f45070 */
[C---:B------:R-:W-:Y:S02]  /*1560*/  ISETP.GE.AND P0, PT, R0.reuse, UR6, PT ;  /* 0x0000000600007c0c */ /* 0x040fe4000bf06270 */
[----:B0-----:R-:W-:Y:S02]  /*1570*/  VIMNMX R3, PT, PT, R0, UR6, !PT ;  /* 0x0000000600037c48 */ /* 0x001fe4000ffe0100 */
[----:B------:R-:W-:-:S04]  /*1580*/  SEL R6, RZ, 0x1, P0 ;  /* 0x00000001ff067807 */ /* 0x000fc80000000000 */
[----:B------:R-:W-:Y:S01]  /*1590*/  IADD3 R3, PT, PT, R3, -R0, -R6 ;  /* 0x8000000003037210 */ /* 0x000fe20007ffe806 */
[----:B-1----:R-:W0:Y:S02]  /*15a0*/  MUFU.RCP R12, R12 ;  /* 0x0000000c000c7308 */ /* 0x002e240000001000 */
[----:B0-----:R-:W-:-:S06]  /*15b0*/  IADD3 R10, PT, PT, R12, 0xffffffe, RZ ;  /* 0x0ffffffe0c0a7810 */ /* 0x001fcc0007ffe0ff */
[----:B------:R0:W1:Y:S02]  /*15c0*/  F2I.FTZ.U32.TRUNC.NTZ R11, R10 ;  /* 0x0000000a000b7305 */ /* 0x000064000021f000 */
[----:B0-----:R-:W-:Y:S02]  /*15d0*/  IMAD.MOV.U32 R10, RZ, RZ, RZ ;  /* 0x000000ffff0a7224 */ /* 0x001fe400078e00ff */
[----:B-1----:R-:W-:-:S04]  /*15e0*/  IMAD.MOV R13, RZ, RZ, -R11 ;  /* 0x000000ffff0d7224 */ /* 0x002fc800078e0a0b */
        /* <DEDUP_REMOVED lines=8> */
[-C--:B------:R-:W-:Y:S02]  /*1670*/  ISETP.GE.U32.AND P1, PT, R3, R2.reuse, PT ;  /* 0x000000020300720c */ /* 0x080fe40003f26070 */
[----:B------:R-:W0:Y:S11]  /*1680*/  LDS R3, [UR4] ;  /* 0x00000004ff037984 */ /* 0x000e360008000800 */
[----:B------:R-:W-:Y:S01]  /*1690*/  @P1 VIADD R11, R11, 0x1 ;  /* 0x000000010b0b1836 */ /* 0x000fe20000000000 */
[----:B------:R-:W-:-:S04]  /*16a0*/  @!P2 LOP3.LUT R11, RZ, R2, RZ, 0x33, !PT ;  /* 0x00000002ff0ba212 */ /* 0x000fc800078e33ff */
[----:B------:R-:W-:-:S04]  /*16b0*/  IADD3 R6, PT, PT, R6, R11, RZ ;  /* 0x0000000b06067210 */ /* 0x000fc80007ffe0ff */
[----:B------:R-:W-:-:S04]  /*16c0*/  LOP3.LUT R0, R6, 0x3, RZ, 0xc0, !PT ;  /* 0x0000000306007812 */ /* 0x000fc800078ec0ff */
[----:B------:R-:W-:-:S13]  /*16d0*/  ISETP.NE.AND P0, PT, R0, 0x3, PT ;  /* 0x000000030000780c */ /* 0x000fda0003f05270 */
[----:B------:R-:W-:Y:S05]  /*16e0*/  @!P0 BRA `(.L_x_87) ;  /* 0x0000000000708947 */ /* 0x000fea0003800000 */
[----:B------:R-:W1:Y:S01]  /*16f0*/  LDCU.64 UR4, c[0x0][0x380] ;  /* 0x00007000ff0477ac */ /* 0x000e620008000a00 */
[----:B------:R-:W-:Y:S02]  /*1700*/  VIADD R0, R6, 0x1 ;  /* 0x0000000106007836 */ /* 0x000fe40000000000 */
[----:B------:R-:W-:-:S03]  /*1710*/  IMAD.WIDE.U32 R8, R7, 0x4, R8 ;  /* 0x0000000407087825 */ /* 0x000fc600078e0008 */
[----:B------:R-:W-:-:S04]  /*1720*/  LOP3.LUT R0, R0, 0x3, RZ, 0xc0, !PT ;  /* 0x0000000300007812 */ /* 0x000fc800078ec0ff */
[C---:B------:R-:W-:Y:S01]  /*1730*/  IADD3 R16, PT, PT, -R0.reuse, RZ, RZ ;  /* 0x000000ff00107210 */ /* 0x040fe20007ffe1ff */
[----:B------:R-:W-:Y:S01]  /*1740*/  IMAD R7, R0, R2, R7 ;  /* 0x0000000200077224 */ /* 0x000fe200078e0207 */
[----:B-1----:R-:W-:-:S04]  /*1750*/  IADD3 R10, P0, PT, R8, UR4, RZ ;  /* 0x00000004080a7c10 */ /* 0x002fc8000ff1e0ff */
[----:B------:R-:W-:-:S09]  /*1760*/  IADD3.X R11, PT, PT, R9, UR5, RZ, P0, !PT ;  /* 0x00000005090b7c10 */ /* 0x000fd200087fe4ff */
.L_x_90:
[----:B-1----:R-:W-:Y:S01]  /*1770*/  IMAD.MOV.U32 R8, RZ, RZ, R10 ;  /* 0x000000ffff087224 */ /* 0x002fe200078e000a */
[----:B------:R-:W-:-:S05]  /*1780*/  MOV R9, R11 ;  /* 0x0000000b00097202 */ /* 0x000fca0000000f00 */
[----:B------:R-:W3:Y:S01]  /*1790*/  LDG.E R0, desc[UR8][R8.64] ;  /* 0x0000000808007981 */ /* 0x000ee2000c1e1900 */
[----:B0-----:R-:W0:Y:S01]  /*17a0*/  MUFU.RCP R10, R3 ;  /* 0x00000003000a7308 */ /* 0x001e220000001000 */
[----:B------:R-:W-:Y:S01]  /*17b0*/  VIADD R16, R16, 0x1 ;  /* 0x0000000110107836 */ /* 0x000fe20000000000 */
[----:B------:R-:W-:Y:S04]  /*17c0*/  BSSY.RECONVERGENT B1, `(.L_x_88) ;  /* 0x000000b000017945 */ /* 0x000fe80003800200 */
[----:B------:R-:W-:Y:S01]  /*17d0*/  ISETP.NE.AND P2, PT, R16, RZ, PT ;  /* 0x000000ff1000720c */ /* 0x000fe20003f45270 */
[----:B0-----:R-:W-:-:S04]  /*17e0*/  FFMA R11, -R3, R10, 1 ;  /* 0x3f800000030b7423 */ /* 0x001fc8000000010a */
[----:B------:R-:W-:Y:S01]  /*17f0*/  FFMA R11, R10, R11, R10 ;  /* 0x0000000b0a0b7223 */ /* 0x000fe2000000000a */
[----:B---3--:R-:W0:Y:S03]  /*1800*/  FCHK P0, R0, R3 ;  /* 0x0000000300007302 */ /* 0x008e260000000000 */
[----:B------:R-:W-:-:S04]  /*1810*/  FFMA R10, R0, R11, RZ ;  /* 0x0000000b000a7223 */ /* 0x000fc800000000ff */
[----:B------:R-:W-:-:S04]  /*1820*/  FFMA R12, -R3, R10, R0 ;  /* 0x0000000a030c7223 */ /* 0x000fc80000000100 */
[----:B------:R-:W-:Y:S01]  /*1830*/  FFMA R13, R11, R12, R10 ;  /* 0x0000000c0b0d7223 */ /* 0x000fe2000000000a */
[----:B0-----:R-:W-:Y:S06]  /*1840*/  @!P0 BRA `(.L_x_89) ;  /* 0x0000000000088947 */ /* 0x001fec0003800000 */
[----:B------:R-:W-:-:S07]  /*1850*/  MOV R12, 0x1870 ;  /* 0x00001870000c7802 */ /* 0x000fce0000000f00 */
[----:B--2---:R-:W-:Y:S05]  /*1860*/  CALL.REL.NOINC `($__internal_2_$__cuda_sm3x_div_rn_noftz_f32_slowpath) ;  /* 0x0000000400647944 */ /* 0x004fea0003c00000 */
.L_x_89:
[----:B------:R-:W-:Y:S05]  /*1870*/  BSYNC.RECONVERGENT B1 ;  /* 0x0000000000017941 */ /* 0x000fea0003800200 */
.L_x_88:
[----:B------:R1:W-:Y:S01]  /*1880*/  STG.E desc[UR8][R8.64], R13 ;  /* 0x0000000d08007986 */ /* 0x0003e2000c101908 */
[----:B------:R-:W-:Y:S01]  /*1890*/  IMAD.WIDE.U32 R10, R2, 0x4, R8 ;  /* 0x00000004020a7825 */ /* 0x000fe200078e0008 */
[----:B------:R-:W-:Y:S06]  /*18a0*/  @P2 BRA `(.L_x_90) ;  /* 0xfffffffc00b02947 */ /* 0x000fec000383ffff */
.L_x_87:
[----:B------:R-:W-:Y:S05]  /*18b0*/  BSYNC.RECONVERGENT B0 ;  /* 0x0000000000007941 */ /* 0x000fea0003800200 */
.L_x_86:
[----:B------:R-:W-:-:S13]  /*18c0*/  ISETP.GE.U32.AND P0, PT, R6, 0x3, PT ;  /* 0x000000030600780c */ /* 0x000fda0003f06070 */
[----:B------:R-:W-:Y:S05]  /*18d0*/  @!P0 EXIT ;  /* 0x000000000000894d */ /* 0x000fea0003800000 */
[----:B-1----:R-:W-:Y:S01]  /*18e0*/  SHF.L.U32 R9, R2, 0x2, RZ ;  /* 0x0000000202097819 */ /* 0x002fe200000006ff */
[----:B------:R-:W1:Y:S06]  /*18f0*/  LDCU UR4, c[0x0][0x394] ;  /* 0x00007280ff0477ac */ /* 0x000e6c0008000800 */
.L_x_99:
[----:B------:R-:W-:-:S06]  /*1900*/  IMAD.WIDE.U32 R10, R7, 0x4, R4 ;  /* 0x00000004070a7825 */ /* 0x000fcc00078e0004 */
[----:B------:R-:W3:Y:S01]  /*1910*/  LDG.E R10, desc[UR8][R10.64] ;  /* 0x000000080a0a7981 */ /* 0x000ee2000c1e1900 */
[----:B0-----:R-:W0:Y:S01]  /*1920*/  MUFU.RCP R0, R3 ;  /* 0x0000000300007308 */ /* 0x001e220000001000 */
[----:B------:R-:W-:Y:S01]  /*1930*/  BSSY.RECONVERGENT B0, `(.L_x_91) ;  /* 0x000000b000007945 */ /* 0x000fe20003800200 */
[----:B0-----:R-:W-:-:S04]  /*1940*/  FFMA R13, -R3, R0, 1 ;  /* 0x3f800000030d7423 */ /* 0x001fc80000000100 */
[----:B------:R-:W-:Y:S02]  /*1950*/  FFMA R0, R0, R13, R0 ;  /* 0x0000000d00007223 */ /* 0x000fe40000000000 */
[----:B---3--:R-:W0:Y:S02]  /*1960*/  FCHK P0, R10, R3 ;  /* 0x000000030a007302 */ /* 0x008e240000000000 */
[----:B------:R-:W-:-:S04]  /*1970*/  FFMA R6, R0, R10, RZ ;  /* 0x0000000a00067223 */ /* 0x000fc800000000ff */
[----:B------:R-:W-:-:S04]  /*1980*/  FFMA R13, -R3, R6, R10 ;  /* 0x00000006030d7223 */ /* 0x000fc8000000010a */
[----:B------:R-:W-:Y:S01]  /*1990*/  FFMA R13, R0, R13, R6 ;  /* 0x0000000d000d7223 */ /* 0x000fe20000000006 */
[----:B0-----:R-:W-:Y:S06]  /*19a0*/  @!P0 BRA `(.L_x_92) ;  /* 0x00000000000c8947 */ /* 0x001fec0003800000 */
[----:B------:R-:W-:Y:S01]  /*19b0*/  IMAD.MOV.U32 R0, RZ, RZ, R10 ;  /* 0x000000ffff007224 */ /* 0x000fe200078e000a */
[----:B------:R-:W-:-:S07]  /*19c0*/  MOV R12, 0x19e0 ;  /* 0x000019e0000c7802 */ /* 0x000fce0000000f00 */
[----:B-12---:R-:W-:Y:S05]  /*19d0*/  CALL.REL.NOINC `($__internal_2_$__cuda_sm3x_div_rn_noftz_f32_slowpath) ;  /* 0x0000000400087944 */ /* 0x006fea0003c00000 */
.L_x_92:
[----:B-1----:R-:W-:Y:S05]  /*19e0*/  BSYNC.RECONVERGENT B0 ;  /* 0x0000000000007941 */ /* 0x002fea0003800200 */
.L_x_91:
[----:B------:R-:W-:Y:S01]  /*19f0*/  IADD3 R17, PT, PT, R2, R7, RZ ;  /* 0x0000000702117210 */ /* 0x000fe20007ffe0ff */
[----:B------:R-:W-:-:S04]  /*1a00*/  IMAD.WIDE R6, R7, 0x4, R4 ;  /* 0x0000000407067825 */ /* 0x000fc800078e0204 */
[----:B------:R-:W-:Y:S01]  /*1a10*/  IMAD.WIDE.U32 R10, R17, 0x4, R4 ;  /* 0x00000004110a7825 */ /* 0x000fe200078e0004 */
[----:B------:R0:W-:Y:S05]  /*1a20*/  STG.E desc[UR8][R6.64], R13 ;  /* 0x0000000d06007986 */ /* 0x0001ea000c101908 */
[----:B------:R-:W3:Y:S01]  /*1a30*/  LDG.E R10, desc[UR8][R10.64] ;  /* 0x000000080a0a7981 */ /* 0x000ee2000c1e1900 */
[----:B------:R-:W2:Y:S01]  /*1a40*/  MUFU.RCP R0, R3 ;  /* 0x0000000300007308 */ /* 0x000ea20000001000 */
[----:B------:R-:W-:Y:S01]  /*1a50*/  BSSY.RECONVERGENT B0, `(.L_x_93) ;  /* 0x000000c000007945 */ /* 0x000fe20003800200 */
[----:B--2---:R-:W-:-:S04]  /*1a60*/  FFMA R15, -R3, R0, 1 ;  /* 0x3f800000030f7423 */ /* 0x004fc80000000100 */
[----:B------:R-:W-:Y:S02]  /*1a70*/  FFMA R0, R0, R15, R0 ;  /* 0x0000000f00007223 */ /* 0x000fe40000000000 */
[----:B---3--:R-:W1:Y:S02]  /*1a80*/  FCHK P0, R10, R3 ;  /* 0x000000030a007302 */ /* 0x008e640000000000 */
[----:B------:R-:W-:-:S04]  /*1a90*/  FFMA R8, R0, R10, RZ ;  /* 0x0000000a00087223 */ /* 0x000fc800000000ff */
[----:B------:R-:W-:-:S04]  /*1aa0*/  FFMA R15, -R3, R8, R10 ;  /* 0x00000008030f7223 */ /* 0x000fc8000000010a */
[----:B------:R-:W-:Y:S01]  /*1ab0*/  FFMA R15, R0, R15, R8 ;  /* 0x0000000f000f7223 */ /* 0x000fe20000000008 */
[----:B01----:R-:W-:Y:S06]  /*1ac0*/  @!P0 BRA `(.L_x_94) ;  /* 0x0000000000108947 */ /* 0x003fec0003800000 */
[----:B------:R-:W-:Y:S01]  /*1ad0*/  IMAD.MOV.U32 R0, RZ, RZ, R10 ;  /* 0x000000ffff007224 */ /* 0x000fe200078e000a */
[----:B------:R-:W-:-:S07]  /*1ae0*/  MOV R12, 0x1b00 ;  /* 0x00001b00000c7802 */ /* 0x000fce0000000f00 */
[----:B------:R-:W-:Y:S05]  /*1af0*/  CALL.REL.NOINC `($__internal_2_$__cuda_sm3x_div_rn_noftz_f32_slowpath) ;  /* 0x0000000000c07944 */ /* 0x000fea0003c00000 */
[----:B------:R-:W-:-:S07]  /*1b00*/  MOV R15, R13 ;  /* 0x0000000d000f7202 */ /* 0x000fce0000000f00 */
.L_x_94:
[----:B------:R-:W-:Y:S05]  /*1b10*/  BSYNC.RECONVERGENT B0 ;  /* 0x0000000000007941 */ /* 0x000fea0003800200 */
.L_x_93:
[----:B------:R-:W-:Y:S01]  /*1b20*/  IADD3 R6, P0, PT, R9, R6, RZ ;  /* 0x0000000609067210 */ /* 0x000fe20007f1e0ff */
[----:B------:R-:W-:-:S03]  /*1b30*/  IMAD.IADD R17, R17, 0x1, R2 ;  /* 0x0000000111117824 */ /* 0x000fc600078e0202 */
[----:B------:R-:W-:Y:S01]  /*1b40*/  IADD3.X R7, PT, PT, RZ, R7, RZ, P0, !PT ;  /* 0x00000007ff077210 */ /* 0x000fe200007fe4ff */
[----:B------:R-:W-:-:S04]  /*1b50*/  IMAD.WIDE.U32 R10, R17, 0x4, R4 ;  /* 0x00000004110a7825 */ /* 0x000fc800078e0004 */
[----:B------:R0:W-:Y:S04]  /*1b60*/  STG.E desc[UR8][R6.64], R15 ;  /* 0x0000000f06007986 */ /* 0x0001e8000c101908 */
[----:B------:R-:W2:Y:S01]  /*1b70*/  LDG.E R10, desc[UR8][R10.64] ;  /* 0x000000080a0a7981 */ /* 0x000ea2000c1e1900 */
[----:B------:R-:W1:Y:S01]  /*1b80*/  MUFU.RCP R0, R3 ;  /* 0x0000000300007308 */ /* 0x000e620000001000 */
[----:B------:R-:W-:Y:S01]  /*1b90*/  BSSY.RECONVERGENT B0, `(.L_x_95) ;  /* 0x000000b000007945 */ /* 0x000fe20003800200 */
[----:B-1----:R-:W-:-:S04]  /*1ba0*/  FFMA R13, -R3, R0, 1 ;  /* 0x3f800000030d7423 */ /* 0x002fc80000000100 */
[----:B------:R-:W-:Y:S02]  /*1bb0*/  FFMA R0, R0, R13, R0 ;  /* 0x0000000d00007223 */ /* 0x000fe40000000000 */
[----:B--2---:R-:W1:Y:S02]  /*1bc0*/  FCHK P0, R10, R3 ;  /* 0x000000030a007302 */ /* 0x004e640000000000 */
[----:B------:R-:W-:-:S04]  /*1bd0*/  FFMA R8, R0, R10, RZ ;  /* 0x0000000a00087223 */ /* 0x000fc800000000ff */
[----:B------:R-:W-:-:S04]  /*1be0*/  FFMA R13, -R3, R8, R10 ;  /* 0x00000008030d7223 */ /* 0x000fc8000000010a */
[----:B------:R-:W-:Y:S01]  /*1bf0*/  FFMA R13, R0, R13, R8 ;  /* 0x0000000d000d7223 */ /* 0x000fe20000000008 */
[----:B01----:R-:W-:Y:S06]  /*1c00*/  @!P0 BRA `(.L_x_96) ;  /* 0x00000000000c8947 */ /* 0x003fec0003800000 */
[----:B------:R-:W-:Y:S01]  /*1c10*/  IMAD.MOV.U32 R0, RZ, RZ, R10 ;  /* 0x000000ffff007224 */ /* 0x000fe200078e000a */
[----:B------:R-:W-:-:S07]  /*1c20*/  MOV R12, 0x1c40 ;  /* 0x00001c40000c7802 */ /* 0x000fce0000000f00 */
[----:B------:R-:W-:Y:S05]  /*1c30*/  CALL.REL.NOINC `($__internal_2_$__cuda_sm3x_div_rn_noftz_f32_slowpath) ;  /* 0x0000000000707944 */ /* 0x000fea0003c00000 */
.L_x_96:
[----:B------:R-:W-:Y:S05]  /*1c40*/  BSYNC.RECONVERGENT B0 ;  /* 0x0000000000007941 */ /* 0x000fea0003800200 */
.L_x_95:
[----:B------:R-:W-:Y:S02]  /*1c50*/  IADD3 R6, P0, PT, R9, R6, RZ ;  /* 0x0000000609067210 */ /* 0x000fe40007f1e0ff */
[----:B------:R-:W-:-:S03]  /*1c60*/  IADD3 R17, PT, PT, R17, R2, RZ ;  /* 0x0000000211117210 */ /* 0x000fc60007ffe0ff */
[----:B------:R-:W-:Y:S02]  /*1c70*/  IMAD.X R7, RZ, RZ, R7, P0 ;  /* 0x000000ffff077224 */ /* 0x000fe400000e0607 */
[----:B------:R-:W-:-:S03]  /*1c80*/  IMAD.WIDE.U32 R10, R17, 0x4, R4 ;  /* 0x00000004110a7825 */ /* 0x000fc600078e0004 */
        /* <DEDUP_REMOVED lines=11> */
[----:B------:R-:W-:Y:S02]  /*1d40*/  MOV R0, R10 ;  /* 0x0000000a00007202 */ /* 0x000fe40000000f00 */
[----:B------:R-:W-:-:S07]  /*1d50*/  MOV R12, 0x1d70 ;  /* 0x00001d70000c7802 */ /* 0x000fce0000000f00 */
[----:B------:R-:W-:Y:S05]  /*1d60*/  CALL.REL.NOINC `($__internal_2_$__cuda_sm3x_div_rn_noftz_f32_slowpath) ;  /* 0x0000000000247944 */ /* 0x000fea0003c00000 */
[----:B------:R-:W-:-:S07]  /*1d70*/  IMAD.MOV.U32 R15, RZ, RZ, R13 ;  /* 0x000000ffff0f7224 */ /* 0x000fce00078e000d */
.L_x_98:
[----:B------:R-:W-:Y:S05]  /*1d80*/  BSYNC.RECONVERGENT B0 ;  /* 0x0000000000007941 */ /* 0x000fea0003800200 */
.L_x_97:
[----:B------:R-:W-:-:S04]  /*1d90*/  IADD3 R10, P0, PT, R9, R6, RZ ;  /* 0x00000006090a7210 */ /* 0x000fc80007f1e0ff */
[----:B------:R-:W-:Y:S01]  /*1da0*/  IADD3.X R11, PT, PT, RZ, R7, RZ, P0, !PT ;  /* 0x00000007ff0b7210 */ /* 0x000fe200007fe4ff */
[----:B------:R-:W-:-:S04]  /*1db0*/  IMAD.IADD R7, R17, 0x1, R2 ;  /* 0x0000000111077824 */ /* 0x000fc800078e0202 */
[----:B------:R3:W-:Y:S01]  /*1dc0*/  STG.E desc[UR8][R10.64], R15 ;  /* 0x0000000f0a007986 */ /* 0x0007e2000c101908 */
[----:B------:R-:W-:-:S13]  /*1dd0*/  ISETP.GE.AND P0, PT, R7, UR4, PT ;  /* 0x0000000407007c0c */ /* 0x000fda000bf06270 */
[----:B---3--:R-:W-:Y:S05]  /*1de0*/  @!P0 BRA `(.L_x_99) ;  /* 0xfffffff800c48947 */ /* 0x008fea000383ffff */
[----:B------:R-:W-:Y:S05]  /*1df0*/  EXIT ;  /* 0x000000000000794d */ /* 0x000fea0003800000 */
        .weak           $__internal_2_$__cuda_sm3x_div_rn_noftz_f32_slowpath
        .type           $__internal_2_$__cuda_sm3x_div_rn_noftz_f32_slowpath,@function
        .size           $__internal_2_$__cuda_sm3x_div_rn_noftz_f32_slowpath,(.L_x_200 - $__internal_2_$__cuda_sm3x_div_rn_noftz_f32_slowpath)
$__internal_2_$__cuda_sm3x_div_rn_noftz_f32_slowpath:
[----:B------:R-:W-:Y:S01]  /*1e00*/  SHF.R.U32.HI R10, RZ, 0x17, R3 ;  /* 0x00000017ff0a7819 */ /* 0x000fe20000011603 */
[----:B------:R-:W-:Y:S01]  /*1e10*/  BSSY.RECONVERGENT B2, `(.L_x_100) ;  /* 0x0000064000027945 */ /* 0x000fe20003800200 */
[----:B------:R-:W-:Y:S02]  /*1e20*/  SHF.R.U32.HI R15, RZ, 0x17, R0 ;  /* 0x00000017ff0f7819 */ /* 0x000fe40000011600 */
[----:B------:R-:W-:Y:S02]  /*1e30*/  LOP3.LUT R10, R10, 0xff, RZ, 0xc0, !PT ;  /* 0x000000ff0a0a7812 */ /* 0x000fe400078ec0ff */
[----:B------:R-:W-:Y:S02]  /*1e40*/  LOP3.LUT R15, R15, 0xff, RZ, 0xc0, !PT ;  /* 0x000000ff0f0f7812 */ /* 0x000fe400078ec0ff */
[----:B------:R-:W-:Y:S02]  /*1e50*/  IADD3 R14, PT, PT, R10, -0x1, RZ ;  /* 0xffffffff0a0e7810 */ /* 0x000fe40007ffe0ff */
[----:B------:R-:W-:Y:S01]  /*1e60*/  MOV R13, R3 ;  /* 0x00000003000d7202 */ /* 0x000fe20000000f00 */
        /* <DEDUP_REMOVED lines=21> */
[----:B------:R-:W-:Y:S02]  /*1fc0*/  IADD3 R11, PT, PT, R15, -0x1, RZ ;  /* 0xffffffff0f0b7810 */ /* 0x000fe40007ffe0ff */
[----:B------:R-:W-:Y:S02]  /*1fd0*/  ISETP.GE.AND P1, PT, R14, RZ, PT ;  /* 0x000000ff0e00720c */ /* 0x000fe40003f26270 */
[----:B------:R-:W-:-:S11]  /*1fe0*/  ISETP.GE.AND P0, PT, R11, RZ, PT ;  /* 0x000000ff0b00720c */ /* 0x000fd60003f06270 */
[----:B------:R-:W-:Y:S02]  /*1ff0*/  @!P1 FFMA R13, R3, 1.84467440737095516160e+19, RZ ;  /* 0x5f800000030d9823 */ /* 0x000fe400000000ff */
[----:B------:R-:W-:Y:S01]  /*2000*/  @P0 IMAD.MOV.U32 R11, RZ, RZ, RZ ;  /* 0x000000ffff0b0224 */ /* 0x000fe200078e00ff */
[----:B------:R-:W-:Y:S01]  /*2010*/  @!P0 MOV R11, 0xffffffc0 ;  /* 0xffffffc0000b8802 */ /* 0x000fe20000000f00 */
[----:B------:R-:W-:-:S04]  /*2020*/  @!P0 FFMA R0, R0, 1.84467440737095516160e+19, RZ ;  /* 0x5f80000000008823 */ /* 0x000fc800000000ff */
[----:B------:R-:W-:-:S07]  /*2030*/  @!P1 VIADD R11, R11, 0x40 ;  /* 0x000000400b0b9836 */ /* 0x000fce0000000000 */
.L_x_101:
[----:B------:R-:W-:Y:S01]  /*2040*/  LEA R14, R10, 0xc0800000, 0x17 ;  /* 0xc08000000a0e7811 */ /* 0x000fe200078eb8ff */
[----:B------:R-:W-:Y:S01]  /*2050*/  VIADD R15, R15, 0xffffff81 ;  /* 0xffffff810f0f7836 */ /* 0x000fe20000000000 */
[----:B------:R-:W-:Y:S02]  /*2060*/  BSSY.RECONVERGENT B3, `(.L_x_106) ;  /* 0x0000035000037945 */ /* 0x000fe40003800200 */
[----:B------:R-:W-:Y:S01]  /*2070*/  IADD3 R18, PT, PT, -R14, R13, RZ ;  /* 0x0000000d0e127210 */ /* 0x000fe20007ffe1ff */
[----:B------:R-:W-:-:S03]  /*2080*/  IMAD R0, R15, -0x800000, R0 ;  /* 0xff8000000f007824 */ /* 0x000fc600078e0200 */
[----:B------:R0:W1:Y:S01]  /*2090*/  MUFU.RCP R14, R18 ;  /* 0x00000012000e7308 */ /* 0x0000620000001000 */
[----:B------:R-:W-:Y:S01]  /*20a0*/  FADD.FTZ R13, -R18, -RZ ;  /* 0x800000ff120d7221 */ /* 0x000fe20000010100 */
[----:B0-----:R-:W-:-:S04]  /*20b0*/  IADD3 R18, PT, PT, R15, 0x7f, -R10 ;  /* 0x0000007f0f127810 */ /* 0x001fc80007ffe80a */
[----:B------:R-:W-:Y:S01]  /*20c0*/  IADD3 R18, PT, PT, R18, R11, RZ ;  /* 0x0000000b12127210 */ /* 0x000fe20007ffe0ff */
[----:B-1----:R-:W-:-:S04]  /*20d0*/  FFMA R19, R14, R13, 1 ;  /* 0x3f8000000e137423 */ /* 0x002fc8000000000d */
        /* <DEDUP_REMOVED lines=20> */
[C---:B------:R-:W-:Y:S02]  /*2220*/  ISETP.NE.AND P3, PT, R10.reuse, RZ, PT ;  /* 0x000000ff0a00720c */ /* 0x040fe40003f65270 */
[----:B------:R-:W-:Y:S02]  /*2230*/  ISETP.NE.AND P1, PT, R10, RZ, PT ;  /* 0x000000ff0a00720c */ /* 0x000fe40003f25270 */
[----:B------:R-:W-:Y:S01]  /*2240*/  LOP3.LUT R15, R11, 0x7fffff, RZ, 0xc0, !PT ;  /* 0x007fffff0b0f7812 */ /* 0x000fe200078ec0ff */
[CCC-:B------:R-:W-:Y:S01]  /*2250*/  FFMA.RP R11, R14.reuse, R0.reuse, R19.reuse ;  /* 0x000000000e0b7223 */ /* 0x1c0fe20000008013 */
[----:B------:R-:W-:Y:S01]  /*2260*/  FFMA.RM R0, R14, R0, R19 ;  /* 0x000000000e007223 */ /* 0x000fe20000004013 */
[C---:B------:R-:W-:Y:S01]  /*2270*/  VIADD R14, R10.reuse, 0x20 ;  /* 0x000000200a0e7836 */ /* 0x040fe20000000000 */
[----:B------:R-:W-:Y:S02]  /*2280*/  LOP3.LUT R15, R15, 0x800000, RZ, 0xfc, !PT ;  /* 0x008000000f0f7812 */ /* 0x000fe400078efcff */
[----:B------:R-:W-:-:S02]  /*2290*/  IADD3 R10, PT, PT, -R10, RZ, RZ ;  /* 0x000000ff0a0a7210 */ /* 0x000fc40007ffe1ff */
[----:B------:R-:W-:Y:S02]  /*22a0*/  SHF.L.U32 R14, R15, R14, RZ ;  /* 0x0000000e0f0e7219 */ /* 0x000fe400000006ff */
[----:B------:R-:W-:Y:S02]  /*22b0*/  FSETP.NEU.FTZ.AND P0, PT, R11, R0, PT ;  /* 0x000000000b00720b */ /* 0x000fe40003f1d000 */
        /* <DEDUP_REMOVED lines=11> */
.L_x_108:
[----:B------:R-:W-:-:S04]  /*2370*/  LOP3.LUT R13, R13, 0x80000000, RZ, 0xc0, !PT ;  /* 0x800000000d0d7812 */ /* 0x000fc800078ec0ff */
[----:B------:R-:W-:Y:S01]  /*2380*/  LOP3.LUT R13, R13, 0x7f800000, RZ, 0xfc, !PT ;  /* 0x7f8000000d0d7812 */ /* 0x000fe200078efcff */
[----:B------:R-:W-:Y:S06]  /*2390*/  BRA `(.L_x_109) ;  /* 0x0000000000047947 */ /* 0x000fec0003800000 */
.L_x_107:
[----:B------:R-:W-:-:S07]  /*23a0*/  LEA R13, R18, R13, 0x17 ;  /* 0x0000000d120d7211 */ /* 0x000fce00078eb8ff */
.L_x_109:
[----:B------:R-:W-:Y:S05]  /*23b0*/  BSYNC.RECONVERGENT B3 ;  /* 0x0000000000037941 */ /* 0x000fea0003800200 */
.L_x_106:
[----:B------:R-:W-:Y:S05]  /*23c0*/  BRA `(.L_x_110) ;  /* 0x0000000000207947 */ /* 0x000fea0003800000 */
.L_x_105:
[----:B------:R-:W-:-:S04]  /*23d0*/  LOP3.LUT R13, R13, 0x80000000, R0, 0x48, !PT ;  /* 0x800000000d0d7812 */ /* 0x000fc800078e4800 */
[----:B------:R-:W-:Y:S01]  /*23e0*/  LOP3.LUT R13, R13, 0x7f800000, RZ, 0xfc, !PT ;  /* 0x7f8000000d0d7812 */ /* 0x000fe200078efcff */
[----:B------:R-:W-:Y:S06]  /*23f0*/  BRA `(.L_x_110) ;  /* 0x0000000000147947 */ /* 0x000fec0003800000 */
.L_x_104:
[----:B------:R-:W-:Y:S01]  /*2400*/  LOP3.LUT R13, R13, 0x80000000, R0, 0x48, !PT ;  /* 0x800000000d0d7812 */ /* 0x000fe200078e4800 */
[----:B------:R-:W-:Y:S06]  /*2410*/  BRA `(.L_x_110) ;  /* 0x00000000000c7947 */ /* 0x000fec0003800000 */
.L_x_103:
[----:B------:R-:W0:Y:S01]  /*2420*/  MUFU.RSQ R13, -QNAN ;  /* 0xffc00000000d7908 */ /* 0x000e220000001400 */
[----:B------:R-:W-:Y:S05]  /*2430*/  BRA `(.L_x_110) ;  /* 0x0000000000047947 */ /* 0x000fea0003800000 */
.L_x_102:
[----:B------:R-:W-:-:S07]  /*2440*/  FADD.FTZ R13, R0, R3 ;  /* 0x00000003000d7221 */ /* 0x000fce0000010000 */
.L_x_110:
[----:B------:R-:W-:Y:S05]  /*2450*/  BSYNC.RECONVERGENT B2 ;  /* 0x0000000000027941 */ /* 0x000fea0003800200 */
.L_x_100:
[----:B------:R-:W-:Y:S02]  /*2460*/  HFMA2 R11, -RZ, RZ, 0, 0 ;  /* 0x00000000ff0b7431 */ /* 0x000fe400000001ff */
[----:B------:R-:W-:-:S04]  /*2470*/  IMAD.MOV.U32 R10, RZ, RZ, R12 ;  /* 0x000000ffff0a7224 */ /* 0x000fc800078e000c */
[----:B0-----:R-:W-:Y:S05]  /*2480*/  RET.REL.NODEC R10 `(_Z23softmax_forward_kernel2PfPKfii) ;  /* 0xffffffd80adc7950 */ /* 0x001fea0003c3ffff */
.L_x_111:
        /* <DEDUP_REMOVED lines=15> */
.L_x_200:


//--------------------- .text._Z23softmax_forward_kernel1PfPKfii --------------------------
	.section	.text._Z23softmax_forward_kernel1PfPKfii,"ax",@progbits
	.align	128
        .global         _Z23softmax_forward_kernel1PfPKfii
        .type           _Z23softmax_forward_kernel1PfPKfii,@function
        .size           _Z23softmax_forward_kernel1PfPKfii,(.L_x_201 - _Z23softmax_forward_kernel1PfPKfii)
        .other          _Z23softmax_forward_kernel1PfPKfii,@"STO_CUDA_ENTRY STV_DEFAULT"
_Z23softmax_forward_kernel1PfPKfii:
.text._Z23softmax_forward_kernel1PfPKfii:
[----:B------:R-:W-:Y:S01]  /*0000*/  LDC R1, c[0x0][0x37c] ;  /* 0x0000df00ff017b82 */ /* 0x000fe20000000800 */
[----:B------:R-:W0:Y:S07]  /*0010*/  S2R R0, SR_TID.X ;  /* 0x0000000000007919 */ /* 0x000e2e0000002100 */
[----:B------:R-:W0:Y:S01]  /*0020*/  S2UR UR4, SR_CTAID.X ;  /* 0x00000000000479c3 */ /* 0x000e220000002500 */
[----:B------:R-:W1:Y:S07]  /*0030*/  LDCU UR5, c[0x0][0x390] ;  /* 0x00007200ff0577ac */ /* 0x000e6e0008000800 */
[----:B------:R-:W0:Y:S02]  /*0040*/  LDC R7, c[0x0][0x360] ;  /* 0x0000d800ff077b82 */ /* 0x000e240000000800 */
[----:B0-----:R-:W-:-:S05]  /*0050*/  IMAD R7, R7, UR4, R0 ;  /* 0x0000000407077c24 */ /* 0x001fca000f8e0200 */
[----:B-1----:R-:W-:-:S13]  /*0060*/  ISETP.GE.AND P0, PT, R7, UR5, PT ;  /* 0x0000000507007c0c */ /* 0x002fda000bf06270 */
[----:B------:R-:W-:Y:S05]  /*0070*/  @P0 EXIT ;  /* 0x000000000000094d */ /* 0x000fea0003800000 */
[----:B------:R-:W0:Y:S01]  /*0080*/  LDCU UR4, c[0x0][0x394] ;  /* 0x00007280ff0477ac */ /* 0x000e220008000800 */
[----:B------:R-:W-:Y:S01]  /*0090*/  MOV R0, 0xff800000 ;  /* 0xff80000000007802 */ /* 0x000fe20000000f00 */
[----:B------:R-:W1:Y:S01]  /*00a0*/  LDCU.64 UR6, c[0x0][0x388] ;  /* 0x00007100ff0677ac */ /* 0x000e620008000a00 */
[----:B------:R-:W2:Y:S01]  /*00b0*/  LDCU.64 UR8, c[0x0][0x358] ;  /* 0x00006b00ff0877ac */ /* 0x000ea20008000a00 */
[----:B0-----:R-:W-:Y:S01]  /*00c0*/  IMAD R7, R7, UR4, RZ ;  /* 0x0000000407077c24 */ /* 0x001fe2000f8e02ff */
[----:B------:R-:W-:-:S03]  /*00d0*/  UISETP.GE.AND UP0, UPT, UR4, 0x1, UPT ;  /* 0x000000010400788c */ /* 0x000fc6000bf06270 */
[----:B------:R-:W-:Y:S01]  /*00e0*/  IMAD.WIDE R4, R7, 0x4, RZ ;  /* 0x0000000407047825 */ /* 0x000fe200078e02ff */
[----:B------:R-:W-:Y:S02]  /*00f0*/  SHF.R.S32.HI R10, RZ, 0x1f, R7 ;  /* 0x0000001fff0a7819 */ /* 0x000fe40000011407 */
[----:B-1----:R-:W-:-:S04]  /*0100*/  IADD3 R8, P0, PT, R4, UR6, RZ ;  /* 0x0000000604087c10 */ /* 0x002fc8000ff1e0ff */
[----:B------:R-:W-:Y:S01]  /*0110*/  IADD3.X R9, PT, PT, R5, UR7, RZ, P0, !PT ;  /* 0x0000000705097c10 */ /* 0x000fe200087fe4ff */
[----:B--2---:R-:W-:Y:S08]  /*0120*/  BRA.U !UP0, `(.L_x_112) ;  /* 0x00000009080c7547 */ /* 0x004ff0000b800000 */
[----:B------:R-:W-:Y:S01]  /*0130*/  UISETP.GE.U32.AND UP1, UPT, UR4, 0x10, UPT ;  /* 0x000000100400788c */ /* 0x000fe2000bf26070 */
[----:B------:R-:W-:Y:S01]  /*0140*/  HFMA2 R11, -RZ, RZ, 0, 0 ;  /* 0x00000000ff0b7431 */ /* 0x000fe200000001ff */
[----:B------:R-:W-:Y:S01]  /*0150*/  ULOP3.LUT UR5, UR4, 0xf, URZ, 0xc0, !UPT ;  /* 0x0000000f04057892 */ /* 0x000fe2000f8ec0ff */
[----:B------:R-:W-:-:S03]  /*0160*/  MOV R0, 0xff800000 ;  /* 0xff80000000007802 */ /* 0x000fc60000000f00 */
[----:B------:R-:W-:-:S03]  /*0170*/  UISETP.NE.AND UP0, UPT, UR5, URZ, UPT ;  /* 0x000000ff0500728c */ /* 0x000fc6000bf05270 */
[----:B------:R-:W-:Y:S08]  /*0180*/  BRA.U !UP1, `(.L_x_113) ;  /* 0x0000000109ec7547 */ /* 0x000ff0000b800000 */
[----:B------:R-:W-:Y:S01]  /*0190*/  ULOP3.LUT UR4, UR4, 0x7ffffff0, URZ, 0xc0, !UPT ;  /* 0x7ffffff004047892 */ /* 0x000fe2000f8ec0ff */
[----:B------:R-:W-:Y:S02]  /*01a0*/  IADD3 R2, P0, PT, R8, 0x20, RZ ;  /* 0x0000002008027810 */ /* 0x000fe40007f1e0ff */
[----:B------:R-:W-:Y:S01]  /*01b0*/  MOV R0, 0xff800000 ;  /* 0xff80000000007802 */ /* 0x000fe20000000f00 */
[----:B------:R-:W-:Y:S01]  /*01c0*/  UIADD3 UR6, UPT, UPT, -UR4, URZ, URZ ;  /* 0x000000ff04067290 */ /* 0x000fe2000fffe1ff */
[----:B------:R-:W-:Y:S02]  /*01d0*/  IADD3.X R3, PT, PT, RZ, R9, RZ, P0, !PT ;  /* 0x00000009ff037210 */ /* 0x000fe400007fe4ff */
[----:B------:R-:W-:-:S09]  /*01e0*/  MOV R11, UR4 ;  /* 0x00000004000b7c02 */ /* 0x000fd20008000f00 */
.L_x_114:
[----:B------:R-:W2:Y:S04]  /*01f0*/  LDG.E R23, desc[UR8][R2.64+-0x20] ;  /* 0xffffe00802177981 */ /* 0x000ea8000c1e1900 */
[----:B------:R-:W3:Y:S04]  /*0200*/  LDG.E R25, desc[UR8][R2.64+-0x1c] ;  /* 0xffffe40802197981 */ /* 0x000ee8000c1e1900 */
[----:B------:R-:W4:Y:S04]  /*0210*/  LDG.E R27, desc[UR8][R2.64+-0x18] ;  /* 0xffffe808021b7981 */ /* 0x000f28000c1e1900 */
[----:B------:R-:W5:Y:S04]  /*0220*/  LDG.E R29, desc[UR8][R2.64+-0x14] ;  /* 0xffffec08021d7981 */ /* 0x000f68000c1e1900 */
        /* <DEDUP_REMOVED lines=11> */
[----:B------:R0:W5:Y:S01]  /*02e0*/  LDG.E R6, desc[UR8][R2.64+0x1c] ;  /* 0x00001c0802067981 */ /* 0x000162000c1e1900 */
[----:B------:R-:W-:-:S04]  /*02f0*/  UIADD3 UR6, UPT, UPT, UR6, 0x10, URZ ;  /* 0x0000001006067890 */ /* 0x000fc8000fffe0ff */
[----:B------:R-:W-:Y:S01]  /*0300*/  UISETP.NE.AND UP1, UPT, UR6, URZ, UPT ;  /* 0x000000ff0600728c */ /* 0x000fe2000bf25270 */
[----:B0-----:R-:W-:-:S04]  /*0310*/  IADD3 R2, P1, PT, R2, 0x40, RZ ;  /* 0x0000004002027810 */ /* 0x001fc80007f3e0ff */
[----:B------:R-:W-:Y:S02]  /*0320*/  IADD3.X R3, PT, PT, RZ, R3, RZ, P1, !PT ;  /* 0x00000003ff037210 */ /* 0x000fe40000ffe4ff */
[----:B--2---:R-:W-:-:S04]  /*0330*/  FSETP.GT.AND P0, PT, R23, R0, PT ;  /* 0x000000001700720b */ /* 0x004fc80003f04000 */
[----:B------:R-:W-:-:S04]  /*0340*/  FSEL R0, R23, R0, P0 ;  /* 0x0000000017007208 */ /* 0x000fc80000000000 */
[----:B---3--:R-:W-:-:S04]  /*0350*/  FSETP.GT.AND P0, PT, R25, R0, PT ;  /* 0x000000001900720b */ /* 0x008fc80003f04000 */
[----:B------:R-:W-:-:S04]  /*0360*/  FSEL R0, R25, R0, P0 ;  /* 0x0000000019007208 */ /* 0x000fc80000000000 */
[----:B----4-:R-:W-:-:S04]  /*0370*/  FSETP.GT.AND P0, PT, R27, R0, PT ;  /* 0x000000001b00720b */ /* 0x010fc80003f04000 */
[----:B------:R-:W-:-:S04]  /*0380*/  FSEL R0, R27, R0, P0 ;  /* 0x000000001b007208 */ /* 0x000fc80000000000 */
[----:B-----5:R-:W-:-:S04]  /*0390*/  FSETP.GT.AND P0, PT, R29, R0, PT ;  /* 0x000000001d00720b */ /* 0x020fc80003f04000 */
[----:B------:R-:W-:-:S04]  /*03a0*/  FSEL R29, R29, R0, P0 ;  /* 0x000000001d1d7208 */ /* 0x000fc80000000000 */
[----:B------:R-:W-:-:S04]  /*03b0*/  FSETP.GT.AND P0, PT, R22, R29, PT ;  /* 0x0000001d1600720b */ /* 0x000fc80003f04000 */
        /* <DEDUP_REMOVED lines=22> */
[----:B------:R-:W-:Y:S01]  /*0520*/  FSEL R0, R6, R13, P0 ;  /* 0x0000000d06007208 */ /* 0x000fe20000000000 */
[----:B------:R-:W-:Y:S08]  /*0530*/  BRA.U UP1, `(.L_x_114) ;  /* 0xfffffffd012c7547 */ /* 0x000ff0000b83ffff */
.L_x_113:
[----:B------:R-:W-:Y:S05]  /*0540*/  BRA.U !UP0, `(.L_x_112) ;  /* 0x0000000508047547 */ /* 0x000fea000b800000 */
[----:B------:R-:W0:Y:S01]  /*0550*/  LDCU UR4, c[0x0][0x394] ;  /* 0x00007280ff0477ac */ /* 0x000e220008000800 */
[----:B------:R-:W-:Y:S02]  /*0560*/  UISETP.GE.U32.AND UP0, UPT, UR5, 0x8, UPT ;  /* 0x000000080500788c */ /* 0x000fe4000bf06070 */
[----:B0-----:R-:W-:-:S04]  /*0570*/  ULOP3.LUT UR6, UR4, 0x7, URZ, 0xc0, !UPT ;  /* 0x0000000704067892 */ /* 0x001fc8000f8ec0ff */
[----:B------:R-:W-:-:S03]  /*0580*/  UISETP.NE.AND UP1, UPT, UR6, URZ, UPT ;  /* 0x000000ff0600728c */ /* 0x000fc6000bf25270 */
[----:B------:R-:W-:Y:S08]  /*0590*/  BRA.U !UP0, `(.L_x_115) ;  /* 0x0000000108687547 */ /* 0x000ff0000b800000 */
[----:B------:R-:W-:-:S05]  /*05a0*/  IMAD.WIDE.U32 R2, R11, 0x4, R8 ;  /* 0x000000040b027825 */ /* 0x000fca00078e0008 */
[----:B------:R-:W2:Y:S04]  /*05b0*/  LDG.E R13, desc[UR8][R2.64] ;  /* 0x00000008020d7981 */ /* 0x000ea8000c1e1900 */
[----:B------:R-:W3:Y:S04]  /*05c0*/  LDG.E R15, desc[UR8][R2.64+0x4] ;  /* 0x00000408020f7981 */ /* 0x000ee8000c1e1900 */
[----:B------:R-:W4:Y:S04]  /*05d0*/  LDG.E R17, desc[UR8][R2.64+0x8] ;  /* 0x0000080802117981 */ /* 0x000f28000c1e1900 */
[----:B------:R-:W5:Y:S04]  /*05e0*/  LDG.E R19, desc[UR8][R2.64+0xc] ;  /* 0x00000c0802137981 */ /* 0x000f68000c1e1900 */
[----:B------:R-:W5:Y:S04]  /*05f0*/  LDG.E R21, desc[UR8][R2.64+0x10] ;  /* 0x0000100802157981 */ /* 0x000f68000c1e1900 */
[----:B------:R-:W5:Y:S04]  /*0600*/  LDG.E R23, desc[UR8][R2.64+0x14] ;  /* 0x0000140802177981 */ /* 0x000f68000c1e1900 */
[----:B------:R-:W5:Y:S04]  /*0610*/  LDG.E R25, desc[UR8][R2.64+0x18] ;  /* 0x0000180802197981 */ /* 0x000f68000c1e1900 */
[----:B------:R-:W5:Y:S01]  /*0620*/  LDG.E R27, desc[UR8][R2.64+0x1c] ;  /* 0x00001c08021b7981 */ /* 0x000f62000c1e1900 */
[----:B------:R-:W-:-:S02]  /*0630*/  IADD3 R11, PT, PT, R11, 0x8, RZ ;  /* 0x000000080b0b7810 */ /* 0x000fc40007ffe0ff */
        /* <DEDUP_REMOVED lines=15> */
[----:B------:R-:W-:-:S09]  /*0730*/  FSEL R0, R27, R0, P0 ;  /* 0x000000001b007208 */ /* 0x000fd20000000000 */
.L_x_115:
[----:B------:R-:W-:Y:S05]  /*0740*/  BRA.U !UP1, `(.L_x_112) ;  /* 0x0000000109847547 */ /* 0x000fea000b800000 */
[----:B------:R-:W-:Y:S02]  /*0750*/  UISETP.GE.U32.AND UP0, UPT, UR6, 0x4, UPT ;  /* 0x000000040600788c */ /* 0x000fe4000bf06070 */
[----:B------:R-:W-:-:S04]  /*0760*/  ULOP3.LUT UR4, UR4, 0x3, URZ, 0xc0, !UPT ;  /* 0x0000000304047892 */ /* 0x000fc8000f8ec0ff */
[----:B------:R-:W-:-:S03]  /*0770*/  UISETP.NE.AND UP1, UPT, UR4, URZ, UPT ;  /* 0x000000ff0400728c */ /* 0x000fc6000bf25270 */
[----:B------:R-:W-:Y:S08]  /*0780*/  BRA.U !UP0, `(.L_x_116) ;  /* 0x0000000108387547 */ /* 0x000ff0000b800000 */
[----:B------:R-:W-:-:S05]  /*0790*/  IMAD.WIDE.U32 R2, R11, 0x4, R8 ;  /* 0x000000040b027825 */ /* 0x000fca00078e0008 */
[----:B------:R-:W2:Y:S04]  /*07a0*/  LDG.E R13, desc[UR8][R2.64] ;  /* 0x00000008020d7981 */ /* 0x000ea8000c1e1900 */
[----:B------:R-:W3:Y:S04]  /*07b0*/  LDG.E R15, desc[UR8][R2.64+0x4] ;  /* 0x00000408020f7981 */ /* 0x000ee8000c1e1900 */
[----:B------:R-:W4:Y:S04]  /*07c0*/  LDG.E R17, desc[UR8][R2.64+0x8] ;  /* 0x0000080802117981 */ /* 0x000f28000c1e1900 */
        /* <DEDUP_REMOVED lines=9> */
[----:B------:R-:W-:-:S09]  /*0860*/  FSEL R0, R19, R0, P0 ;  /* 0x0000000013007208 */ /* 0x000fd20000000000 */
.L_x_116:
[----:B------:R-:W-:Y:S05]  /*0870*/  BRA.U !UP1, `(.L_x_112) ;  /* 0x0000000109387547 */ /* 0x000fea000b800000 */
[----:B------:R-:W0:Y:S01]  /*0880*/  LDCU.64 UR6, c[0x0][0x388] ;  /* 0x00007100ff0677ac */ /* 0x000e220008000a00 */
[----:B------:R-:W-:Y:S01]  /*0890*/  IMAD.WIDE.U32 R2, R11, 0x4, R4 ;  /* 0x000000040b027825 */ /* 0x000fe200078e0004 */
[----:B------:R-:W-:Y:S02]  /*08a0*/  UIADD3 UR4, UPT, UPT, -UR4, URZ, URZ ;  /* 0x000000ff04047290 */ /* 0x000fe4000fffe1ff */
[----:B0-----:R-:W-:-:S04]  /*08b0*/  IADD3 R2, P0, PT, R2, UR6, RZ ;  /* 0x0000000602027c10 */ /* 0x001fc8000ff1e0ff */
[----:B------:R-:W-:-:S09]  /*08c0*/  IADD3.X R11, PT, PT, R3, UR7, RZ, P0, !PT ;  /* 0x00000007030b7c10 */ /* 0x000fd200087fe4ff */
.L_x_117:
[----:B------:R-:W-:-:S06]  /*08d0*/  MOV R3, R11 ;  /* 0x0000000b00037202 */ /* 0x000fcc0000000f00 */
[----:B------:R0:W2:Y:S01]  /*08e0*/  LDG.E R3, desc[UR8][R2.64] ;  /* 0x0000000802037981 */ /* 0x0000a2000c1e1900 */
[----:B------:R-:W-:-:S04]  /*08f0*/  UIADD3 UR4, UPT, UPT, UR4, 0x1, URZ ;  /* 0x0000000104047890 */ /* 0x000fc8000fffe0ff */
[----:B------:R-:W-:Y:S01]  /*0900*/  UISETP.NE.AND UP0, UPT, UR4, URZ, UPT ;  /* 0x000000ff0400728c */ /* 0x000fe2000bf05270 */
[----:B0-----:R-:W-:-:S04]  /*0910*/  IADD3 R2, P1, PT, R2, 0x4, RZ ;  /* 0x0000000402027810 */ /* 0x001fc80007f3e0ff */
[----:B------:R-:W-:Y:S02]  /*0920*/  IADD3.X R11, PT, PT, RZ, R11, RZ, P1, !PT ;  /* 0x0000000bff0b7210 */ /* 0x000fe40000ffe4ff */
[----:B--2---:R-:W-:-:S04]  /*0930*/  FSETP.GT.AND P0, PT, R3, R0, PT ;  /* 0x000000000300720b */ /* 0x004fc80003f04000 */
[----:B------:R-:W-:Y:S01]  /*0940*/  FSEL R0, R3, R0, P0 ;  /* 0x0000000003007208 */ /* 0x000fe20000000000 */
[----:B------:R-:W-:Y:S08]  /*0950*/  BRA.U UP0, `(.L_x_117) ;  /* 0xfffffffd00dc7547 */ /* 0x000ff0000b83ffff */
.L_x_112:
[----:B------:R-:W0:Y:S01]  /*0960*/  LDCU UR4, c[0x0][0x394] ;  /* 0x00007280ff0477ac */ /* 0x000e220008000800 */
[----:B------:R-:W-:Y:S01]  /*0970*/  HFMA2 R3, -RZ, RZ, 0, 0 ;  /* 0x00000000ff037431 */ /* 0x000fe200000001ff */
[----:B------:R-:W1:Y:S01]  /*0980*/  LDCU.64 UR6, c[0x0][0x380] ;  /* 0x00007000ff0677ac */ /* 0x000e620008000a00 */
[----:B0-----:R-:W-:Y:S01]  /*0990*/  UISETP.GE.AND UP0, UPT, UR4, 0x1, UPT ;  /* 0x000000010400788c */ /* 0x001fe2000bf06270 */
[----:B-1----:R-:W-:-:S04]  /*09a0*/  LEA R6, P0, R7, UR6, 0x2 ;  /* 0x0000000607067c11 */ /* 0x002fc8000f8010ff */
[----:B------:R-:W-:-:S04]  /*09b0*/  LEA.HI.X R7, R7, UR7, R10, 0x2, P0 ;  /* 0x0000000707077c11 */ /* 0x000fc800080f140a */
[----:B------:R-:W-:Y:S05]  /*09c0*/  BRA.U !UP0, `(.L_x_118) ;  /* 0x0000000d08a87547 */ /* 0x000fea000b800000 */
[----:B------:R-:W-:Y:S01]  /*09d0*/  UISETP.GE.U32.AND UP1, UPT, UR4, 0x8, UPT ;  /* 0x000000080400788c */ /* 0x000fe2000bf26070 */
[----:B------:R-:W-:Y:S01]  /*09e0*/  MOV R3, RZ ;  /* 0x000000ff00037202 */ /* 0x000fe20000000f00 */
[----:B------:R-:W-:Y:S01]  /*09f0*/  ULOP3.LUT UR10, UR4, 0x7, URZ, 0xc0, !UPT ;  /* 0x00000007040a7892 */ /* 0x000fe2000f8ec0ff */
[----:B------:R-:W-:-:S03]  /*0a00*/  MOV R15, RZ ;  /* 0x000000ff000f7202 */ /* 0x000fc60000000f00 */
[----:B------:R-:W-:-:S03]  /*0a10*/  UISETP.NE.AND UP0, UPT, UR10, URZ, UPT ;  /* 0x000000ff0a00728c */ /* 0x000fc6000bf05270 */
[----:B------:R-:W-:Y:S08]  /*0a20*/  BRA.U !UP1, `(.L_x_119) ;  /* 0x0000000509d87547 */ /* 0x000ff0000b800000 */
[----:B------:R-:W0:Y:S01]  /*0a30*/  LDCU.64 UR12, c[0x0][0x388] ;  /* 0x00007100ff0c77ac */ /* 0x000e220008000a00 */
[----:B------:R-:W-:Y:S02]  /*0a40*/  IADD3 R17, P0, PT, R4, 0x10, RZ ;  /* 0x0000001004117810 */ /* 0x000fe40007f1e0ff */
[----:B------:R-:W-:Y:S01]  /*0a50*/  MOV R3, RZ ;  /* 0x000000ff00037202 */ /* 0x000fe20000000f00 */
[----:B------:R-:W-:Y:S01]  /*0a60*/  ULOP3.LUT UR4, UR4, 0x7ffffff8, URZ, 0xc0, !UPT ;  /* 0x7ffffff804047892 */ /* 0x000fe2000f8ec0ff */
[----:B------:R-:W-:-:S03]  /*0a70*/  IADD3.X R18, PT, PT, RZ, R5, RZ, P0, !PT ;  /* 0x00000005ff127210 */ /* 0x000fc600007fe4ff */
[----:B------:R-:W-:Y:S02]  /*0a80*/  UIADD3 UR5, UPT, UPT, -UR4, URZ, URZ ;  /* 0x000000ff04057290 */ /* 0x000fe4000fffe1ff */
[----:B------:R-:W-:Y:S02]  /*0a90*/  MOV R15, UR4 ;  /* 0x00000004000f7c02 */ /* 0x000fe40008000f00 */
[C---:B0-----:R-:W-:Y:S02]  /*0aa0*/  IADD3 R10, P1, PT, R17.reuse, UR12, RZ ;  /* 0x0000000c110a7c10 */ /* 0x041fe4000ff3e0ff */
[----:B------:R-:W-:Y:S02]  /*0ab0*/  IADD3 R17, P0, PT, R17, UR6, RZ ;  /* 0x0000000611117c10 */ /* 0x000fe4000ff1e0ff */
[C---:B------:R-:W-:Y:S02]  /*0ac0*/  IADD3.X R11, PT, PT, R18.reuse, UR13, RZ, P1, !PT ;  /* 0x0000000d120b7c10 */ /* 0x040fe40008ffe4ff */
[----:B------:R-:W-:-:S09]  /*0ad0*/  IADD3.X R18, PT, PT, R18, UR7, RZ, P0, !PT ;  /* 0x0000000712127c10 */ /* 0x000fd200087fe4ff */
.L_x_120:
[----:B--2---:R-:W2:Y:S01]  /*0ae0*/  LDG.E R13, desc[UR8][R10.64+-0x10] ;  /* 0xfffff0080a0d7981 */ /* 0x004ea2000c1e1900 */
[----:B------:R-:W-:Y:S01]  /*0af0*/  HFMA2 R2, -RZ, RZ, 0.96630859375, -0.0022525787353515625 ;  /* 0x3bbb989dff027431 */ /* 0x000fe200000001ff */
[----:B------:R-:W-:Y:S01]  /*0b00*/  MOV R14, 0x437c0000 ;  /* 0x437c0000000e7802 */ /* 0x000fe20000000f00 */
[----:B--2---:R-:W-:-:S04]  /*0b10*/  FADD R13, R13, -R0 ;  /* 0x800000000d0d7221 */ /* 0x004fc80000000000 */
[----:B------:R-:W-:-:S04]  /*0b20*/  FFMA.SAT R19, R13, R2, 0.5 ;  /* 0x3f0000000d137423 */ /* 0x000fc80000002002 */
[----:B------:R-:W-:-:S04]  /*0b30*/  FFMA.RM R19, R19, R14, 12582913 ;  /* 0x4b40000113137423 */ /* 0x000fc8000000400e */
[C---:B------:R-:W-:Y:S01]  /*0b40*/  FADD R12, R19.reuse, -12583039 ;  /* 0xcb40007f130c7421 */ /* 0x040fe20000000000 */
[----:B------:R-:W-:-:S03]  /*0b50*/  SHF.L.U32 R16, R19, 0x17, RZ ;  /* 0x0000001713107819 */ /* 0x000fc600000006ff */
[----:B------:R-:W-:-:S04]  /*0b60*/  FFMA R12, R13, 1.4426950216293334961, -R12 ;  /* 0x3fb8aa3b0d0c7823 */ /* 0x000fc8000000080c */
[----:B------:R-:W-:-:S04]  /*0b70*/  FFMA R12, R13, 1.925963033500011079e-08, R12 ;  /* 0x32a570600d0c7823 */ /* 0x000fc8000000000c */
[----:B------:R0:W1:Y:S02]  /*0b80*/  MUFU.EX2 R13, R12 ;  /* 0x0000000c000d7308 */ /* 0x0000640000000800 */
[----:B0-----:R-:W-:Y:S01]  /*0b90*/  MOV R12, R17 ;  /* 0x00000011000c7202 */ /* 0x001fe20000000f00 */
[----:B-1----:R-:W-:Y:S01]  /*0ba0*/  FMUL R16, R16, R13 ;  /* 0x0000000d10107220 */ /* 0x002fe20000400000 */
[----:B------:R-:W-:-:S05]  /*0bb0*/  MOV R13, R18 ;  /* 0x00000012000d7202 */ /* 0x000fca0000000f00 */
[----:B------:R0:W-:Y:S04]  /*0bc0*/  STG.E desc[UR8][R12.64+-0x10], R16 ;  /* 0xfffff0100c007986 */ /* 0x0001e8000c101908 */
[----:B------:R-:W2:Y:S02]  /*0bd0*/  LDG.E R17, desc[UR8][R10.64+-0xc] ;  /* 0xfffff4080a117981 */ /* 0x000ea4000c1e1900 */
[----:B--2---:R-:W-:-:S04]  /*0be0*/  FADD R17, R17, -R0 ;  /* 0x8000000011117221 */ /* 0x004fc80000000000 */
[----:B------:R-:W-:-:S04]  /*0bf0*/  FFMA.SAT R19, R17, R2, 0.5 ;  /* 0x3f00000011137423 */ /* 0x000fc80000002002 */
[----:B------:R-:W-:-:S04]  /*0c00*/  FFMA.RM R19, R19, R14, 12582913 ;  /* 0x4b40000113137423 */ /* 0x000fc8000000400e */
[----:B------:R-:W-:-:S04]  /*0c10*/  FADD R18, R19, -12583039 ;  /* 0xcb40007f13127421 */ /* 0x000fc80000000000 */
[----:B------:R-:W-:-:S04]  /*0c20*/  FFMA R18, R17, 1.4426950216293334961, -R18 ;  /* 0x3fb8aa3b11127823 */ /* 0x000fc80000000812 */
[----:B------:R-:W-:Y:S01]  /*0c30*/  FFMA R18, R17, 1.925963033500011079e-08, R18 ;  /* 0x32a5706011127823 */ /* 0x000fe20000000012 */
[----:B------:R-:W-:-:S05]  /*0c40*/  SHF.L.U32 R17, R19, 0x17, RZ ;  /* 0x0000001713117819 */ /* 0x000fca00000006ff */
[----:B------:R-:W1:Y:S02]  /*0c50*/  MUFU.EX2 R18, R18 ;  /* 0x0000001200127308 */ /* 0x000e640000000800 */
[----:B-1----:R-:W-:-:S05]  /*0c60*/  FMUL R17, R17, R18 ;  /* 0x0000001211117220 */ /* 0x002fca0000400000 */
        /* <DEDUP_REMOVED lines=9> */
[----:B------:R-:W2:Y:S02]  /*0d00*/  MUFU.EX2 R20, R20 ;  /* 0x0000001400147308 */ /* 0x000ea40000000800 */
[----:B--2---:R-:W-:-:S05]  /*0d10*/  FMUL R19, R19, R20 ;  /* 0x0000001413137220 */ /* 0x004fca0000400000 */
[----:B------:R2:W-:Y:S04]  /*0d20*/  STG.E desc[UR8][R12.64+-0x8], R19 ;  /* 0xfffff8130c007986 */ /* 0x0005e8000c101908 */
[----:B------:R-:W3:Y:S02]  /*0d30*/  LDG.E R21, desc[UR8][R10.64+-0x4] ;  /* 0xfffffc080a157981 */ /* 0x000ee4000c1e1900 */
[----:B---3--:R-:W-:-:S04]  /*0d40*/  FADD R21, R21, -R0 ;  /* 0x8000000015157221 */ /* 0x008fc80000000000 */
[----:B------:R-:W-:-:S04]  /*0d50*/  FFMA.SAT R23, R21, R2, 0.5 ;  /* 0x3f00000015177423 */ /* 0x000fc80000002002 */
[----:B------:R-:W-:-:S04]  /*0d60*/  FFMA.RM R23, R23, R14, 12582913 ;  /* 0x4b40000117177423 */ /* 0x000fc8000000400e */
[----:B------:R-:W-:-:S04]  /*0d70*/  FADD R18, R23, -12583039 ;  /* 0xcb40007f17127421 */ /* 0x000fc80000000000 */
[----:B------:R-:W-:-:S04]  /*0d80*/  FFMA R18, R21, 1.4426950216293334961, -R18 ;  /* 0x3fb8aa3b15127823 */ /* 0x000fc80000000812 */
[----:B------:R-:W-:Y:S01]  /*0d90*/  FFMA R18, R21, 1.925963033500011079e-08, R18 ;  /* 0x32a5706015127823 */ /* 0x000fe20000000012 */
[----:B------:R-:W-:-:S05]  /*0da0*/  SHF.L.U32 R21, R23, 0x17, RZ ;  /* 0x0000001717157819 */ /* 0x000fca00000006ff */
[----:B------:R-:W3:Y:S02]  /*0db0*/  MUFU.EX2 R18, R18 ;  /* 0x0000001200127308 */ /* 0x000ee40000000800 */
[----:B---3--:R-:W-:-:S05]  /*0dc0*/  FMUL R21, R21, R18 ;  /* 0x0000001215157220 */ /* 0x008fca0000400000 */
        /* <DEDUP_REMOVED lines=34> */
[----:B------:R3:W4:Y:S01]  /*0ff0*/  LDG.E R29, desc[UR8][R10.64+0xc] ;  /* 0x00000c080a1d7981 */ /* 0x000722000c1e1900 */
[----:B0-----:R-:W-:Y:S01]  /*1000*/  FADD R16, R16, R3 ;  /* 0x0000000310107221 */ /* 0x001fe20000000000 */
[----:B------:R-:W-:-:S03]  /*1010*/  UIADD3 UR5, UPT, UPT, UR5, 0x8, URZ ;  /* 0x0000000805057890 */ /* 0x000fc6000fffe0ff */
[----:B------:R-:W-:Y:S01]  /*1020*/  FADD R16, R16, R17 ;  /* 0x0000001110107221 */ /* 0x000fe20000000000 */
[----:B------:R-:W-:Y:S01]  /*1030*/  UISETP.NE.AND UP1, UPT, UR5, URZ, UPT ;  /* 0x000000ff0500728c */ /* 0x000fe2000bf25270 */
[----:B-1----:R-:W-:Y:S02]  /*1040*/  IADD3 R17, P1, PT, R12, 0x20, RZ ;  /* 0x000000200c117810 */ /* 0x002fe40007f3e0ff */
[----:B------:R-:W-:Y:S01]  /*1050*/  FADD R16, R16, R19 ;  /* 0x0000001310107221 */ /* 0x000fe20000000000 */
[----:B---3--:R-:W-:Y:S02]  /*1060*/  IADD3 R10, P0, PT, R10, 0x20, RZ ;  /* 0x000000200a0a7810 */ /* 0x008fe40007f1e0ff */
[----:B------:R-:W-:Y:S01]  /*1070*/  IADD3.X R18, PT, PT, RZ, R13, RZ, P1, !PT ;  /* 0x0000000dff127210 */ /* 0x000fe20000ffe4ff */
[----:B------:R-:W-:Y:S01]  /*1080*/  FADD R16, R16, R21 ;  /* 0x0000001510107221 */ /* 0x000fe20000000000 */
[----:B------:R-:W-:-:S03]  /*1090*/  IADD3.X R11, PT, PT, RZ, R11, RZ, P0, !PT ;  /* 0x0000000bff0b7210 */ /* 0x000fc600007fe4ff */
[----:B------:R-:W-:-:S04]  /*10a0*/  FADD R16, R16, R23 ;  /* 0x0000001710107221 */ /* 0x000fc80000000000 */
[----:B------:R-:W-:-:S04]  /*10b0*/  FADD R16, R16, R25 ;  /* 0x0000001910107221 */ /* 0x000fc80000000000 */
[----:B------:R-:W-:Y:S01]  /*10c0*/  FADD R16, R16, R27 ;  /* 0x0000001b10107221 */ /* 0x000fe20000000000 */
[----:B----4-:R-:W-:-:S04]  /*10d0*/  FADD R29, R29, -R0 ;  /* 0x800000001d1d7221 */ /* 0x010fc80000000000 */
[----:B------:R-:W-:-:S04]  /*10e0*/  FFMA.SAT R2, R29, R2, 0.5 ;  /* 0x3f0000001d027423 */ /* 0x000fc80000002002 */
[----:B------:R-:W-:-:S04]  /*10f0*/  FFMA.RM R2, R2, R14, 12582913 ;  /* 0x4b40000102027423 */ /* 0x000fc8000000400e */
[C---:B------:R-:W-:Y:S01]  /*1100*/  FADD R14, R2.reuse, -12583039 ;  /* 0xcb40007f020e7421 */ /* 0x040fe20000000000 */
[----:B------:R-:W-:-:S03]  /*1110*/  SHF.L.U32 R2, R2, 0x17, RZ ;  /* 0x0000001702027819 */ /* 0x000fc600000006ff */
[----:B------:R-:W-:-:S04]  /*1120*/  FFMA R14, R29, 1.4426950216293334961, -R14 ;  /* 0x3fb8aa3b1d0e7823 */ /* 0x000fc8000000080e */
[----:B------:R-:W-:-:S04]  /*1130*/  FFMA R14, R29, 1.925963033500011079e-08, R14 ;  /* 0x32a570601d0e7823 */ /* 0x000fc8000000000e */
[----:B------:R-:W0:Y:S02]  /*1140*/  MUFU.EX2 R29, R14 ;  /* 0x0000000e001d7308 */ /* 0x000e240000000800 */
[----:B0-----:R-:W-:-:S04]  /*1150*/  FMUL R29, R2, R29 ;  /* 0x0000001d021d7220 */ /* 0x001fc80000400000 */
[----:B------:R-:W-:Y:S01]  /*1160*/  FADD R3, R16, R29 ;  /* 0x0000001d10037221 */ /* 0x000fe20000000000 */
[----:B------:R2:W-:Y:S01]  /*1170*/  STG.E desc[UR8][R12.64+0xc], R29 ;  /* 0x00000c1d0c007986 */ /* 0x0005e2000c101908 */
[----:B------:R-:W-:Y:S05]  /*1180*/  BRA.U UP1, `(.L_x_120) ;  /* 0xfffffff901547547 */ /* 0x000fea000b83ffff */
.L_x_119:
[----:B------:R-:W-:Y:S05]  /*1190*/  BRA.U !UP0, `(.L_x_118) ;  /* 0x0000000508b47547 */ /* 0x000fea000b800000 */
[----:B------:R-:W0:Y:S01]  /*11a0*/  LDCU UR4, c[0x0][0x394] ;  /* 0x00007280ff0477ac */ /* 0x000e220008000800 */
[----:B------:R-:W-:Y:S02]  /*11b0*/  UISETP.GE.U32.AND UP0, UPT, UR10, 0x4, UPT ;  /* 0x000000040a00788c */ /* 0x000fe4000bf06070 */
[----:B0-----:R-:W-:-:S04]  /*11c0*/  ULOP3.LUT UR5, UR4, 0x3, URZ, 0xc0, !UPT ;  /* 0x0000000304057892 */ /* 0x001fc8000f8ec0ff */
[----:B------:R-:W-:-:S03]  /*11d0*/  UISETP.NE.AND UP1, UPT, UR5, URZ, UPT ;  /* 0x000000ff0500728c */ /* 0x000fc6000bf25270 */
[----:B------:R-:W-:Y:S08]  /*11e0*/  BRA.U !UP0, `(.L_x_121) ;  /* 0x0000000108d47547 */ /* 0x000ff0000b800000 */
[----:B------:R-:W-:-:S05]  /*11f0*/  IMAD.WIDE.U32 R10, R15, 0x4, R8 ;  /* 0x000000040f0a7825 */ /* 0x000fca00078e0008 */
        /* <DEDUP_REMOVED lines=9> */
[----:B------:R-:W-:Y:S01]  /*1290*/  FFMA R18, R13, 1.925963033500011079e-08, R12 ;  /* 0x32a570600d127823 */ /* 0x000fe2000000000c */
[----:B------:R-:W-:-:S03]  /*12a0*/  IMAD.WIDE.U32 R12, R15, 0x4, R6 ;  /* 0x000000040f0c7825 */ /* 0x000fc600078e0006 */
[----:B------:R-:W0:Y:S02]  /*12b0*/  MUFU.EX2 R19, R18 ;  /* 0x0000001200137308 */ /* 0x000e240000000800 */
[----:B0-----:R-:W-:-:S05]  /*12c0*/  FMUL R16, R16, R19 ;  /* 0x0000001310107220 */ /* 0x001fca0000400000 */
        /* <DEDUP_REMOVED lines=23> */
[----:B------:R-:W2:Y:S01]  /*1440*/  LDG.E R11, desc[UR8][R10.64+0xc] ;  /* 0x00000c080a0b7981 */ /* 0x000ea2000c1e1900 */
[----:B0-----:R-:W-:Y:S01]  /*1450*/  FADD R16, R3, R16 ;  /* 0x0000001003107221 */ /* 0x001fe20000000000 */
[----:B------:R-:W-:-:S03]  /*1460*/  IADD3 R15, PT, PT, R15, 0x4, RZ ;  /* 0x000000040f0f7810 */ /* 0x000fc60007ffe0ff */
[----:B------:R-:W-:-:S04]  /*1470*/  FADD R16, R16, R17 ;  /* 0x0000001110107221 */ /* 0x000fc80000000000 */
[----:B------:R-:W-:Y:S01]  /*1480*/  FADD R16, R16, R19 ;  /* 0x0000001310107221 */ /* 0x000fe20000000000 */
[----:B--2---:R-:W-:-:S04]  /*1490*/  FADD R21, R11, -R0 ;  /* 0x800000000b157221 */ /* 0x004fc80000000000 */
[----:B------:R-:W-:-:S04]  /*14a0*/  FFMA.SAT R23, R21, R2, 0.5 ;  /* 0x3f00000015177423 */ /* 0x000fc80000002002 */
[----:B------:R-:W-:-:S04]  /*14b0*/  FFMA.RM R23, R23, R14, 12582913 ;  /* 0x4b40000117177423 */ /* 0x000fc8000000400e */
[C---:B------:R-:W-:Y:S01]  /*14c0*/  FADD R2, R23.reuse, -12583039 ;  /* 0xcb40007f17027421 */ /* 0x040fe20000000000 */
[----:B------:R-:W-:-:S03]  /*14d0*/  SHF.L.U32 R23, R23, 0x17, RZ ;  /* 0x0000001717177819 */ /* 0x000fc600000006ff */
[----:B------:R-:W-:-:S04]  /*14e0*/  FFMA R2, R21, 1.4426950216293334961, -R2 ;  /* 0x3fb8aa3b15027823 */ /* 0x000fc80000000802 */
[----:B------:R-:W-:-:S06]  /*14f0*/  FFMA R2, R21, 1.925963033500011079e-08, R2 ;  /* 0x32a5706015027823 */ /* 0x000fcc0000000002 */
[----:B------:R-:W0:Y:S02]  /*1500*/  MUFU.EX2 R2, R2 ;  /* 0x0000000200027308 */ /* 0x000e240000000800 */
[----:B0-----:R-:W-:-:S04]  /*1510*/  FMUL R23, R23, R2 ;  /* 0x0000000217177220 */ /* 0x001fc80000400000 */
[----:B------:R-:W-:Y:S01]  /*1520*/  FADD R3, R16, R23 ;  /* 0x0000001710037221 */ /* 0x000fe20000000000 */
[----:B------:R1:W-:Y:S06]  /*1530*/  STG.E desc[UR8][R12.64+0xc], R23 ;  /* 0x00000c170c007986 */ /* 0x0003ec000c101908 */
.L_x_121:
[----:B------:R-:W-:Y:S05]  /*1540*/  BRA.U !UP1, `(.L_x_118) ;  /* 0x0000000109c87547 */ /* 0x000fea000b800000 */
[----:B------:R-:W-:Y:S02]  /*1550*/  UISETP.NE.AND UP0, UPT, UR5, 0x1, UPT ;  /* 0x000000010500788c */ /* 0x000fe4000bf05270 */
[----:B------:R-:W-:-:S04]  /*1560*/  ULOP3.LUT UR4, UR4, 0x1, URZ, 0xc0, !UPT ;  /* 0x0000000104047892 */ /* 0x000fc8000f8ec0ff */
[----:B------:R-:W-:-:S03]  /*1570*/  UISETP.NE.U32.AND UP1, UPT, UR4, 0x1, UPT ;  /* 0x000000010400788c */ /* 0x000fc6000bf25070 */
[----:B------:R-:W-:Y:S08]  /*1580*/  BRA.U !UP0, `(.L_x_122) ;  /* 0x0000000108747547 */ /* 0x000ff0000b800000 */
[----:B------:R-:W-:-:S05]  /*1590*/  IMAD.WIDE.U32 R10, R15, 0x4, R8 ;  /* 0x000000040f0a7825 */ /* 0x000fca00078e0008 */
[----:B-12---:R-:W2:Y:S01]  /*15a0*/  LDG.E R13, desc[UR8][R10.64] ;  /* 0x000000080a0d7981 */ /* 0x006ea2000c1e1900 */
        /* <DEDUP_REMOVED lines=13> */
[----:B------:R-:W2:Y:S01]  /*1680*/  LDG.E R11, desc[UR8][R10.64+0x4] ;  /* 0x000004080a0b7981 */ /* 0x000ea2000c1e1900 */
[----:B------:R-:W-:Y:S01]  /*1690*/  FADD R3, R3, R2 ;  /* 0x0000000203037221 */ /* 0x000fe20000000000 */
[----:B------:R-:W-:Y:S01]  /*16a0*/  IADD3 R15, PT, PT, R15, 0x2, RZ ;  /* 0x000000020f0f7810 */ /* 0x000fe20007ffe0ff */
[----:B--2---:R-:W-:-:S04]  /*16b0*/  FADD R16, R11, -R0 ;  /* 0x800000000b107221 */ /* 0x004fc80000000000 */
[----:B------:R-:W-:-:S04]  /*16c0*/  FFMA.SAT R17, R16, R18, 0.5 ;  /* 0x3f00000010117423 */ /* 0x000fc80000002012 */
[----:B------:R-:W-:-:S04]  /*16d0*/  FFMA.RM R17, R17, R19, 12582913 ;  /* 0x4b40000111117423 */ /* 0x000fc80000004013 */
[C---:B------:R-:W-:Y:S01]  /*16e0*/  FADD R19, R17.reuse, -12583039 ;  /* 0xcb40007f11137421 */ /* 0x040fe20000000000 */
[----:B------:R-:W-:-:S03]  /*16f0*/  SHF.L.U32 R17, R17, 0x17, RZ ;  /* 0x0000001711117819 */ /* 0x000fc600000006ff */
[----:B------:R-:W-:-:S04]  /*1700*/  FFMA R19, R16, 1.4426950216293334961, -R19 ;  /* 0x3fb8aa3b10137823 */ /* 0x000fc80000000813 */
[----:B------:R-:W-:-:S04]  /*1710*/  FFMA R19, R16, 1.925963033500011079e-08, R19 ;  /* 0x32a5706010137823 */ /* 0x000fc80000000013 */
[----:B------:R-:W1:Y:S02]  /*1720*/  MUFU.EX2 R14, R19 ;  /* 0x00000013000e7308 */ /* 0x000e640000000800 */
[----:B-1----:R-:W-:-:S04]  /*1730*/  FMUL R14, R17, R14 ;  /* 0x0000000e110e7220 */ /* 0x002fc80000400000 */
[----:B------:R-:W-:Y:S01]  /*1740*/  FADD R3, R3, R14 ;  /* 0x0000000e03037221 */ /* 0x000fe20000000000 */
[----:B------:R0:W-:Y:S06]  /*1750*/  STG.E desc[UR8][R12.64+0x4], R14 ;  /* 0x0000040e0c007986 */ /* 0x0001ec000c101908 */
.L_x_122:
[----:B------:R-:W-:Y:S05]  /*1760*/  BRA.U UP1, `(.L_x_118) ;  /* 0x0000000101407547 */ /* 0x000fea000b800000 */
[----:B------:R-:W-:-:S06]  /*1770*/  IMAD.WIDE.U32 R8, R15, 0x4, R8 ;  /* 0x000000040f087825 */ /* 0x000fcc00078e0008 */
[----:B------:R-:W3:Y:S01]  /*1780*/  LDG.E R9, desc[UR8][R8.64] ;  /* 0x0000000808097981 */ /* 0x000ee2000c1e1900 */
[----:B------:R-:W-:Y:S01]  /*1790*/  HFMA2 R11, -RZ, RZ, 0.96630859375, -0.0022525787353515625 ;  /* 0x3bbb989dff0b7431 */ /* 0x000fe200000001ff */
[----:B012---:R-:W-:Y:S01]  /*17a0*/  MOV R13, 0x437c0000 ;  /* 0x437c0000000d7802 */ /* 0x007fe20000000f00 */
[----:B---3--:R-:W-:Y:S01]  /*17b0*/  FADD R0, R9, -R0 ;  /* 0x8000000009007221 */ /* 0x008fe20000000000 */
[----:B------:R-:W-:-:S04]  /*17c0*/  IMAD.WIDE.U32 R8, R15, 0x4, R6 ;  /* 0x000000040f087825 */ /* 0x000fc800078e0006 */
        /* <DEDUP_REMOVED lines=10> */
.L_x_118:
[----:B0--3--:R-:W0:Y:S02]  /*1870*/  LDC R2, c[0x0][0x394] ;  /* 0x0000e500ff027b82 */ /* 0x009e240000000800 */
[----:B0-----:R-:W-:-:S13]  /*1880*/  ISETP.GE.AND P0, PT, R2, 0x1, PT ;  /* 0x000000010200780c */ /* 0x001fda0003f06270 */
[----:B------:R-:W-:Y:S05]  /*1890*/  @!P0 EXIT ;  /* 0x000000000000894d */ /* 0x000fea0003800000 */
[C---:B------:R-:W-:Y:S01]  /*18a0*/  ISETP.GE.U32.AND P0, PT, R2.reuse, 0x10, PT ;  /* 0x000000100200780c */ /* 0x040fe20003f06070 */
[----:B------:R-:W-:Y:S01]  /*18b0*/  HFMA2 R11, -RZ, RZ, 0, 0 ;  /* 0x00000000ff0b7431 */ /* 0x000fe200000001ff */
[----:B------:R-:W-:-:S11]  /*18c0*/  LOP3.LUT R10, R2, 0xf, RZ, 0xc0, !PT ;  /* 0x0000000f020a7812 */ /* 0x000fd600078ec0ff */
[----:B------:R-:W-:Y:S05]  /*18d0*/  @!P0 BRA `(.L_x_123) ;  /* 0x0000001000108947 */ /* 0x000fea0003800000 */
[----:B------:R-:W0:Y:S01]  /*18e0*/  LDCU.64 UR4, c[0x0][0x380] ;  /* 0x00007000ff0477ac */ /* 0x000e220008000a00 */
[----:B------:R-:W-:-:S04]  /*18f0*/  LOP3.LUT R11, R2, 0x7ffffff0, RZ, 0xc0, !PT ;  /* 0x7ffffff0020b7812 */ /* 0x000fc800078ec0ff */
[----:B------:R-:W-:Y:S02]  /*1900*/  IADD3 R2, PT, PT, -R11, RZ, RZ ;  /* 0x000000ff0b027210 */ /* 0x000fe40007ffe1ff */
[----:B0-----:R-:W-:-:S04]  /*1910*/  IADD3 R0, P0, PT, R4, UR4, RZ ;  /* 0x0000000404007c10 */ /* 0x001fc8000ff1e0ff */
[----:B------:R-:W-:-:S04]  /*1920*/  IADD3 R0, P1, PT, R0, 0x20, RZ ;  /* 0x0000002000007810 */ /* 0x000fc80007f3e0ff */
[----:B-12---:R-:W-:-:S09]  /*1930*/  IADD3.X R13, PT, PT, RZ, UR5, R5, P1, P0 ;  /* 0x00000005ff0d7c10 */ /* 0x006fd20008fe0405 */
.L_x_156:
[----:B0-----:R-:W-:Y:S02]  /*1940*/  MOV R8, R0 ;  /* 0x0000000000087202 */ /* 0x001fe40000000f00 */
[----:B------:R-:W-:-:S05]  /*1950*/  MOV R9, R13 ;  /* 0x0000000d00097202 */ /* 0x000fca0000000f00 */
[----:B------:R-:W2:Y:S01]  /*1960*/  LDG.E R0, desc[UR8][R8.64+-0x20] ;  /* 0xffffe00808007981 */ /* 0x000ea2000c1e1900 */
[----:B------:R-:W0:Y:S01]  /*1970*/  MUFU.RCP R12, R3 ;  /* 0x00000003000c7308 */ /* 0x000e220000001000 */
[----:B------:R-:W-:Y:S01]  /*1980*/  IADD3 R2, PT, PT, R2, 0x10, RZ ;  /* 0x0000001002027810 */ /* 0x000fe20007ffe0ff */
[----:B------:R-:W-:Y:S03]  /*1990*/  BSSY.RECONVERGENT B2, `(.L_x_124) ;  /* 0x000000c000027945 */ /* 0x000fe60003800200 */
[----:B------:R-:W-:Y:S01]  /*19a0*/  ISETP.NE.AND P2, PT, R2, RZ, PT ;  /* 0x000000ff0200720c */ /* 0x000fe20003f45270 */
[----:B0-----:R-:W-:-:S04]  /*19b0*/  FFMA R13, R12, -R3, 1 ;  /* 0x3f8000000c0d7423 */ /* 0x001fc80000000803 */
[----:B------:R-:W-:Y:S01]  /*19c0*/  FFMA R13, R12, R13, R12 ;  /* 0x0000000d0c0d7223 */ /* 0x000fe2000000000c */
[----:B--2---:R-:W0:Y:S03]  /*19d0*/  FCHK P0, R0, R3 ;  /* 0x0000000300007302 */ /* 0x004e260000000000 */
[----:B------:R-:W-:-:S04]  /*19e0*/  FFMA R12, R0, R13, RZ ;  /* 0x0000000d000c7223 */ /* 0x000fc800000000ff */
[----:B------:R-:W-:-:S04]  /*19f0*/  FFMA R14, R12, -R3, R0 ;  /* 0x800000030c0e7223 */ /* 0x000fc80000000000 */
[----:B------:R-:W-:Y:S01]  /*1a00*/  FFMA R13, R13, R14, R12 ;  /* 0x0000000e0d0d7223 */ /* 0x000fe2000000000c */
[----:B0-----:R-:W-:Y:S06]  /*1a10*/  @!P0 BRA `(.L_x_125) ;  /* 0x00000000000c8947 */ /* 0x001fec0003800000 */
[----:B------:R-:W-:-:S07]  /*1a20*/  MOV R12, 0x1a40 ;  /* 0x00001a40000c7802 */ /* 0x000fce0000000f00 */
[----:B------:R-:W-:Y:S05]  /*1a30*/  CALL.REL.NOINC `($__internal_3_$__cuda_sm3x_div_rn_noftz_f32_slowpath) ;  /* 0x0000001c00647944 */ /* 0x000fea0003c00000 */
[----:B------:R-:W-:-:S07]  /*1a40*/  MOV R13, R15 ;  /* 0x0000000f000d7202 */ /* 0x000fce0000000f00 */
.L_x_125:
[----:B------:R-:W-:Y:S05]  /*1a50*/  BSYNC.RECONVERGENT B2 ;  /* 0x0000000000027941 */ /* 0x000fea0003800200 */
.L_x_124:
[----:B------:R-:W2:Y:S01]  /*1a60*/  LDG.E R17, desc[UR8][R8.64+-0x1c] ;  /* 0xffffe40808117981 */ /* 0x000ea2000c1e1900 */
[----:B------:R-:W0:Y:S01]  /*1a70*/  MUFU.RCP R0, R3 ;  /* 0x0000000300007308 */ /* 0x000e220000001000 */
[----:B------:R-:W-:Y:S02]  /*1a80*/  BSSY.RECONVERGENT B2, `(.L_x_126) ;  /* 0x000000c000027945 */ /* 0x000fe40003800200 */
[----:B------:R1:W-:Y:S01]  /*1a90*/  STG.E desc[UR8][R8.64+-0x20], R13 ;  /* 0xffffe00d08007986 */ /* 0x0003e2000c101908 */
[----:B0-----:R-:W-:-:S04]  /*1aa0*/  FFMA R15, R0, -R3, 1 ;  /* 0x3f800000000f7423 */ /* 0x001fc80000000803 */
[----:B------:R-:W-:Y:S01]  /*1ab0*/  FFMA R0, R0, R15, R0 ;  /* 0x0000000f00007223 */ /* 0x000fe20000000000 */
[----:B--2---:R-:W0:Y:S03]  /*1ac0*/  FCHK P0, R17, R3 ;  /* 0x0000000311007302 */ /* 0x004e260000000000 */
[----:B------:R-:W-:-:S04]  /*1ad0*/  FFMA R12, R0, R17, RZ ;  /* 0x00000011000c7223 */ /* 0x000fc800000000ff */
[----:B------:R-:W-:-:S04]  /*1ae0*/  FFMA R15, R12, -R3, R17 ;  /* 0x800000030c0f7223 */ /* 0x000fc80000000011 */
[----:B------:R-:W-:Y:S01]  /*1af0*/  FFMA R15, R0, R15, R12 ;  /* 0x0000000f000f7223 */ /* 0x000fe2000000000c */
[----:B01----:R-:W-:Y:S06]  /*1b00*/  @!P0 BRA `(.L_x_127) ;  /* 0x00000000000c8947 */ /* 0x003fec0003800000 */
[----:B------:R-:W-:Y:S02]  /*1b10*/  MOV R0, R17 ;  /* 0x0000001100007202 */ /* 0x000fe40000000f00 */
[----:B------:R-:W-:-:S07]  /*1b20*/  MOV R12, 0x1b40 ;  /* 0x00001b40000c7802 */ /* 0x000fce0000000f00 */
[----:B------:R-:W-:Y:S05]  /*1b30*/  CALL.REL.NOINC `($__internal_3_$__cuda_sm3x_div_rn_noftz_f32_slowpath) ;  /* 0x0000001c00247944 */ /* 0x000fea0003c00000 */
.L_x_127:
[----:B------:R-:W-:Y:S05]  /*1b40*/  BSYNC.RECONVERGENT B2 ;  /* 0x0000000000027941 */ /* 0x000fea0003800200 */
.L_x_126:
        /* <DEDUP_REMOVED lines=14> */
[----:B------:R-:W-:-:S07]  /*1c30*/  MOV R13, R15 ;  /* 0x0000000f000d7202 */ /* 0x000fce0000000f00 */
.L_x_129:
[----:B------:R-:W-:Y:S05]  /*1c40*/  BSYNC.RECONVERGENT B2 ;  /* 0x0000000000027941 */ /* 0x000fea0003800200 */
.L_x_128:
        /* <DEDUP_REMOVED lines=14> */
.L_x_131:
[----:B------:R-:W-:Y:S05]  /*1d30*/  BSYNC.RECONVERGENT B2 ;  /* 0x0000000000027941 */ /* 0x000fea0003800200 */
.L_x_130:
        /* <DEDUP_REMOVED lines=15> */
.L_x_133:
[----:B------:R-:W-:Y:S05]  /*1e30*/  BSYNC.RECONVERGENT B2 ;  /* 0x0000000000027941 */ /* 0x000fea0003800200 */
.L_x_132:
        /* <DEDUP_REMOVED lines=14> */
.L_x_135:
[----:B------:R-:W-:Y:S05]  /*1f20*/  BSYNC.RECONVERGENT B2 ;  /* 0x0000000000027941 */ /* 0x000fea0003800200 */
.L_x_134:
        /* <DEDUP_REMOVED lines=15> */
.L_x_137:
[----:B------:R-:W-:Y:S05]  /*2020*/  BSYNC.RECONVERGENT B2 ;  /* 0x0000000000027941 */ /* 0x000fea0003800200 */
.L_x_136:
        /* <DEDUP_REMOVED lines=14> */
.L_x_139:
[----:B------:R-:W-:Y:S05]  /*2110*/  BSYNC.RECONVERGENT B2 ;  /* 0x0000000000027941 */ /* 0x000fea0003800200 */
.L_x_138:
        /* <DEDUP_REMOVED lines=15> */
.L_x_141:
[----:B------:R-:W-:Y:S05]  /*2210*/  BSYNC.RECONVERGENT B2 ;  /* 0x0000000000027941 */ /* 0x000fea0003800200 */
.L_x_140:
        /* <DEDUP_REMOVED lines=14> */
.L_x_143:
[----:B------:R-:W-:Y:S05]  /*2300*/  BSYNC.RECONVERGENT B2 ;  /* 0x0000000000027941 */ /* 0x000fea0003800200 */
.L_x_142:
        /* <DEDUP_REMOVED lines=15> */
.L_x_145:
[----:B------:R-:W-:Y:S05]  /*2400*/  BSYNC.RECONVERGENT B2 ;  /* 0x0000000000027941 */ /* 0x000fea0003800200 */
.L_x_144:
        /* <DEDUP_REMOVED lines=14> */
.L_x_147:
[----:B------:R-:W-:Y:S05]  /*24f0*/  BSYNC.RECONVERGENT B2 ;  /* 0x0000000000027941 */ /* 0x000fea0003800200 */
.L_x_146:
        /* <DEDUP_REMOVED lines=15> */
.L_x_149:
[----:B------:R-:W-:Y:S05]  /*25f0*/  BSYNC.RECONVERGENT B2 ;  /* 0x0000000000027941 */ /* 0x000fea0003800200 */
.L_x_148:
        /* <DEDUP_REMOVED lines=14> */
.L_x_151:
[----:B------:R-:W-:Y:S05]  /*26e0*/  BSYNC.RECONVERGENT B2 ;  /* 0x0000000000027941 */ /* 0x000fea0003800200 */
.L_x_150:
        /* <DEDUP_REMOVED lines=15> */
.L_x_153:
[----:B------:R-:W-:Y:S05]  /*27e0*/  BSYNC.RECONVERGENT B2 ;  /* 0x0000000000027941 */ /* 0x000fea0003800200 */
.L_x_152:
        /* <DEDUP_REMOVED lines=14> */
.L_x_155:
[----:B------:R-:W-:Y:S05]  /*28d0*/  BSYNC.RECONVERGENT B2 ;  /* 0x0000000000027941 */ /* 0x000fea0003800200 */
.L_x_154:
[----:B------:R0:W-:Y:S01]  /*28e0*/  STG.E desc[UR8][R8.64+0x1c], R15 ;  /* 0x00001c0f08007986 */ /* 0x0001e2000c101908 */
[----:B------:R-:W-:-:S04]  /*28f0*/  IADD3 R0, P0, PT, R8, 0x40, RZ ;  /* 0x0000004008007810 */ /* 0x000fc80007f1e0ff */
[----:B------:R-:W-:Y:S01]  /*2900*/  IADD3.X R13, PT, PT, RZ, R9, RZ, P0, !PT ;  /* 0x00000009ff0d7210 */ /* 0x000fe200007fe4ff */
[----:B------:R-:W-:Y:S08]  /*2910*/  @P2 BRA `(.L_x_156) ;  /* 0xfffffff000082947 */ /* 0x000ff0000383ffff */
.L_x_123:
[----:B------:R-:W-:-:S13]  /*2920*/  ISETP.NE.AND P0, PT, R10, RZ, PT ;  /* 0x000000ff0a00720c */ /* 0x000fda0003f05270 */
[----:B------:R-:W-:Y:S05]  /*2930*/  @!P0 EXIT ;  /* 0x000000000000894d */ /* 0x000fea0003800000 */
[----:B------:R-:W3:Y:S01]  /*2940*/  LDCU UR4, c[0x0][0x394] ;  /* 0x00007280ff0477ac */ /* 0x000ee20008000800 */
[----:B------:R-:W-:Y:S01]  /*2950*/  ISETP.GE.U32.AND P0, PT, R10, 0x8, PT ;  /* 0x000000080a00780c */ /* 0x000fe20003f06070 */
[----:B---3--:R-:W-:-:S12]  /*2960*/  ULOP3.LUT UR4, UR4, 0x7, URZ, 0xc0, !UPT ;  /* 0x0000000704047892 */ /* 0x008fd8000f8ec0ff */
[----:B------:R-:W-:Y:S05]  /*2970*/  @!P0 BRA `(.L_x_157) ;  /* 0x0000000400f88947 */ /* 0x000fea0003800000 */
[----:B0-----:R-:W-:-:S05]  /*2980*/  IMAD.WIDE.U32 R8, R11, 0x4, R6 ;  /* 0x000000040b087825 */ /* 0x001fca00078e0006 */
[----:B------:R-:W3:Y:S01]  /*2990*/  LDG.E R15, desc[UR8][R8.64] ;  /* 0x00000008080f7981 */ /* 0x000ee2000c1e1900 */
[----:B------:R-:W1:Y:S01]  /*29a0*/  MUFU.RCP R0, R3 ;  /* 0x0000000300007308 */ /* 0x000e620000001000 */
[----:B------:R-:W-:Y:S01]  /*29b0*/  BSSY.RECONVERGENT B2, `(.L_x_158) ;  /* 0x000000c000027945 */ /* 0x000fe20003800200 */
[----:B-12---:R-:W-:-:S04]  /*29c0*/  FFMA R13, R0, -R3, 1 ;  /* 0x3f800000000d7423 */ /* 0x006fc80000000803 */
[----:B------:R-:W-:Y:S02]  /*29d0*/  FFMA R0, R0, R13, R0 ;  /* 0x0000000d00007223 */ /* 0x000fe40000000000 */
[----:B---3--:R-:W0:Y:S02]  /*29e0*/  FCHK P0, R15, R3 ;  /* 0x000000030f007302 */ /* 0x008e240000000000 */
[----:B------:R-:W-:-:S04]  /*29f0*/  FFMA R2, R0, R15, RZ ;  /* 0x0000000f00027223 */ /* 0x000fc800000000ff */
[----:B------:R-:W-:-:S04]  /*2a00*/  FFMA R13, R2, -R3, R15 ;  /* 0x80000003020d7223 */ /* 0x000fc8000000000f */
[----:B------:R-:W-:Y:S01]  /*2a10*/  FFMA R13, R0, R13, R2 ;  /* 0x0000000d000d7223 */ /* 0x000fe20000000002 */
[----:B0-----:R-:W-:Y:S06]  /*2a20*/  @!P0 BRA `(.L_x_159) ;  /* 0x0000000000108947 */ /* 0x001fec0003800000 */
[----:B------:R-:W-:Y:S02]  /*2a30*/  MOV R0, R15 ;  /* 0x0000000f00007202 */ /* 0x000fe40000000f00 */
[----:B------:R-:W-:-:S07]  /*2a40*/  MOV R12, 0x2a60 ;  /* 0x00002a60000c7802 */ /* 0x000fce0000000f00 */
[----:B------:R-:W-:Y:S05]  /*2a50*/  CALL.REL.NOINC `($__internal_3_$__cuda_sm3x_div_rn_noftz_f32_slowpath) ;  /* 0x0000000c005c7944 */ /* 0x000fea0003c00000 */
[----:B------:R-:W-:-:S07]  /*2a60*/  MOV R13, R15 ;  /* 0x0000000f000d7202 */ /* 0x000fce0000000f00 */
.L_x_159:
[----:B------:R-:W-:Y:S05]  /*2a70*/  BSYNC.RECONVERGENT B2 ;  /* 0x0000000000027941 */ /* 0x000fea0003800200 */
.L_x_158:
        /* <DEDUP_REMOVED lines=14> */
.L_x_161:
[----:B------:R-:W-:Y:S05]  /*2b60*/  BSYNC.RECONVERGENT B2 ;  /* 0x0000000000027941 */ /* 0x000fea0003800200 */
.L_x_160:
        /* <DEDUP_REMOVED lines=15> */
.L_x_163:
[----:B------:R-:W-:Y:S05]  /*2c60*/  BSYNC.RECONVERGENT B2 ;  /* 0x0000000000027941 */ /* 0x000fea0003800200 */
.L_x_162:
        /* <DEDUP_REMOVED lines=14> */
.L_x_165:
[----:B------:R-:W-:Y:S05]  /*2d50*/  BSYNC.RECONVERGENT B2 ;  /* 0x0000000000027941 */ /* 0x000fea0003800200 */
.L_x_164:
        /* <DEDUP_REMOVED lines=15> */
.L_x_167:
[----:B------:R-:W-:Y:S05]  /*2e50*/  BSYNC.RECONVERGENT B2 ;  /* 0x0000000000027941 */ /* 0x000fea0003800200 */
.L_x_166:
        /* <DEDUP_REMOVED lines=14> */
.L_x_169:
[----:B------:R-:W-:Y:S05]  /*2f40*/  BSYNC.RECONVERGENT B2 ;  /* 0x0000000000027941 */ /* 0x000fea0003800200 */
.L_x_168:
        /* <DEDUP_REMOVED lines=15> */
.L_x_171:
[----:B------:R-:W-:Y:S05]  /*3040*/  BSYNC.RECONVERGENT B2 ;  /* 0x0000000000027941 */ /* 0x000fea0003800200 */
.L_x_170:
        /* <DEDUP_REMOVED lines=14> */
.L_x_173:
[----:B------:R-:W-:Y:S05]  /*3130*/  BSYNC.RECONVERGENT B2 ;  /* 0x0000000000027941 */ /* 0x000fea0003800200 */
.L_x_172:
[----:B------:R3:W-:Y:S01]  /*3140*/  STG.E desc[UR8][R8.64+0x1c], R15 ;  /* 0x00001c0f08007986 */ /* 0x0007e2000c101908 */
[----:B------:R-:W-:-:S07]  /*3150*/  IADD3 R11, PT, PT, R11, 0x8, RZ ;  /* 0x000000080b0b7810 */ /* 0x000fce0007ffe0ff */
.L_x_157:
[----:B------:R-:W-:-:S13]  /*3160*/  ISETP.NE.AND P0, PT, RZ, UR4, PT ;  /* 0x00000004ff007c0c */ /* 0x000fda000bf05270 */
[----:B------:R-:W-:Y:S05]  /*3170*/  @!P0 EXIT ;  /* 0x000000000000894d */ /* 0x000fea0003800000 */
[----:B------:R-:W4:Y:S01]  /*3180*/  LDCU UR5, c[0x0][0x394] ;  /* 0x00007280ff0577ac */ /* 0x000f220008000800 */
[----:B------:R-:W-:Y:S02]  /*3190*/  UISETP.GE.U32.AND UP0, UPT, UR4, 0x4, UPT ;  /* 0x000000040400788c */ /* 0x000fe4000bf06070 */
[----:B----4-:R-:W-:-:S07]  /*31a0*/  ULOP3.LUT UR5, UR5, 0x3, URZ, 0xc0, !UPT ;  /* 0x0000000305057892 */ /* 0x010fce000f8ec0ff */
[----:B------:R-:W-:Y:S05]  /*31b0*/  BRA.U !UP0, `(.L_x_174) ;  /* 0x0000000508087547 */ /* 0x000fea000b800000 */
[----:B------:R-:W-:-:S05]  /*31c0*/  IMAD.WIDE.U32 R6, R11, 0x4, R6 ;  /* 0x000000040b067825 */ /* 0x000fca00078e0006 */
[----:B-12---:R-:W2:Y:S01]  /*31d0*/  LDG.E R13, desc[UR8][R6.64] ;  /* 0x00000008060d7981 */ /* 0x006ea2000c1e1900 */
[----:B------:R-:W0:Y:S01]  /*31e0*/  MUFU.RCP R0, R3 ;  /* 0x0000000300007308 */ /* 0x000e220000001000 */
[----:B------:R-:W-:Y:S01]  /*31f0*/  BSSY.RECONVERGENT B2, `(.L_x_175) ;  /* 0x000000c000027945 */ /* 0x000fe20003800200 */
[----:B0--3--:R-:W-:-:S04]  /*3200*/  FFMA R9, R0, -R3, 1 ;  /* 0x3f80000000097423 */ /* 0x009fc80000000803 */
[----:B------:R-:W-:Y:S02]  /*3210*/  FFMA R0, R0, R9, R0 ;  /* 0x0000000900007223 */ /* 0x000fe40000000000 */
[----:B--2---:R-:W0:Y:S02]  /*3220*/  FCHK P0, R13, R3 ;  /* 0x000000030d007302 */ /* 0x004e240000000000 */
        /* <DEDUP_REMOVED lines=8> */
.L_x_176:
[----:B------:R-:W-:Y:S05]  /*32b0*/  BSYNC.RECONVERGENT B2 ;  /* 0x0000000000027941 */ /* 0x000fea0003800200 */
.L_x_175:
        /* <DEDUP_REMOVED lines=15> */
.L_x_178:
[----:B------:R-:W-:Y:S05]  /*33b0*/  BSYNC.RECONVERGENT B2 ;  /* 0x0000000000027941 */ /* 0x000fea0003800200 */
.L_x_177:
        /* <DEDUP_REMOVED lines=15> */
.L_x_180:
[----:B------:R-:W-:Y:S05]  /*34b0*/  BSYNC.RECONVERGENT B2 ;  /* 0x0000000000027941 */ /* 0x000fea0003800200 */
.L_x_179:
        /* <DEDUP_REMOVED lines=15> */
.L_x_182:
[----:B------:R-:W-:Y:S05]  /*35b0*/  BSYNC.RECONVERGENT B2 ;  /* 0x0000000000027941 */ /* 0x000fea0003800200 */
.L_x_181:
[----:B------:R4:W-:Y:S01]  /*35c0*/  STG.E desc[UR8][R6.64+0xc], R13 ;  /* 0x00000c0d06007986 */ /* 0x0009e2000c101908 */
[----:B------:R-:W-:-:S07]  /*35d0*/  IADD3 R11, PT, PT, R11, 0x4, RZ ;  /* 0x000000040b0b7810 */ /* 0x000fce0007ffe0ff */
.L_x_174:
[----:B------:R-:W-:-:S13]  /*35e0*/  ISETP.NE.AND P0, PT, RZ, UR5, PT ;  /* 0x00000005ff007c0c */ /* 0x000fda000bf05270 */
[----:B------:R-:W-:Y:S05]  /*35f0*/  @!P0 EXIT ;  /* 0x000000000000894d */ /* 0x000fea0003800000 */
[----:B------:R-:W5:Y:S01]  /*3600*/  LDCU.64 UR6, c[0x0][0x380] ;  /* 0x00007000ff0677ac */ /* 0x000f620008000a00 */
[----:B------:R-:W-:Y:S01]  /*3610*/  IMAD.WIDE.U32 R4, R11, 0x4, R4 ;  /* 0x000000040b047825 */ /* 0x000fe200078e0004 */
[----:B------:R-:W-:Y:S02]  /*3620*/  UIADD3 UR4, UPT, UPT, -UR5, URZ, URZ ;  /* 0x000000ff05047290 */ /* 0x000fe4000fffe1ff */
[----:B-----5:R-:W-:-:S04]  /*3630*/  IADD3 R0, P0, PT, R4, UR6, RZ ;  /* 0x0000000604007c10 */ /* 0x020fc8000ff1e0ff */
[----:B0--3--:R-:W-:-:S09]  /*3640*/  IADD3.X R9, PT, PT, R5, UR7, RZ, P0, !PT ;  /* 0x0000000705097c10 */ /* 0x009fd200087fe4ff */
.L_x_185:
[----:B0-----:R-:W-:Y:S02]  /*3650*/  MOV R4, R0 ;  /* 0x0000000000047202 */ /* 0x001fe40000000f00 */
[----:B------:R-:W-:-:S05]  /*3660*/  MOV R5, R9 ;  /* 0x0000000900057202 */ /* 0x000fca0000000f00 */
[----:B------:R-:W3:Y:S01]  /*3670*/  LDG.E R9, desc[UR8][R4.64] ;  /* 0x0000000804097981 */ /* 0x000ee2000c1e1900 */
[----:B------:R-:W4:Y:S01]  /*3680*/  MUFU.RCP R0, R3 ;  /* 0x0000000300007308 */ /* 0x000f220000001000 */
[----:B------:R-:W-:Y:S01]  /*3690*/  UIADD3 UR4, UPT, UPT, UR4, 0x1, URZ ;  /* 0x0000000104047890 */ /* 0x000fe2000fffe0ff */
[----:B------:R-:W-:Y:S03]  /*36a0*/  BSSY.RECONVERGENT B2, `(.L_x_183) ;  /* 0x000000d000027945 */ /* 0x000fe60003800200 */
[----:B------:R-:W-:Y:S01]  /*36b0*/  UISETP.NE.AND UP0, UPT, UR4, URZ, UPT ;  /* 0x000000ff0400728c */ /* 0x000fe2000bf05270 */
[----:B----4-:R-:W-:-:S04]  /*36c0*/  FFMA R7, R0, -R3, 1 ;  /* 0x3f80000000077423 */ /* 0x010fc80000000803 */
[----:B------:R-:W-:Y:S01]  /*36d0*/  FFMA R0, R0, R7, R0 ;  /* 0x0000000700007223 */ /* 0x000fe20000000000 */
[----:B---3--:R-:W0:Y:S03]  /*36e0*/  FCHK P0, R9, R3 ;  /* 0x0000000309007302 */ /* 0x008e260000000000 */
[----:B------:R-:W-:-:S04]  /*36f0*/  FFMA R2, R0, R9, RZ ;  /* 0x0000000900027223 */ /* 0x000fc800000000ff */
[----:B------:R-:W-:-:S04]  /*3700*/  FFMA R7, R2, -R3, R9 ;  /* 0x8000000302077223 */ /* 0x000fc80000000009 */
[----:B------:R-:W-:Y:S01]  /*3710*/  FFMA R7, R0, R7, R2 ;  /* 0x0000000700077223 */ /* 0x000fe20000000002 */
[----:B0-----:R-:W-:Y:S06]  /*3720*/  @!P0 BRA `(.L_x_184) ;  /* 0x0000000000108947 */ /* 0x001fec0003800000 */
[----:B------:R-:W-:Y:S02]  /*3730*/  MOV R0, R9 ;  /* 0x0000000900007202 */ /* 0x000fe40000000f00 */
[----:B-12---:R-:W-:-:S07]  /*3740*/  MOV R12, 0x3760 ;  /* 0x00003760000c7802 */ /* 0x006fce0000000f00 */
[----:B------:R-:W-:Y:S05]  /*3750*/  CALL.REL.NOINC `($__internal_3_$__cuda_sm3x_div_rn_noftz_f32_slowpath) ;  /* 0x00000000001c7944 */ /* 0x000fea0003c00000 */
[----:B------:R-:W-:-:S07]  /*3760*/  MOV R7, R15 ;  /* 0x0000000f00077202 */ /* 0x000fce0000000f00 */
.L_x_184:
[----:B------:R-:W-:Y:S05]  /*3770*/  BSYNC.RECONVERGENT B2 ;  /* 0x0000000000027941 */ /* 0x000fea0003800200 */
.L_x_183:
[----:B------:R0:W-:Y:S01]  /*3780*/  STG.E desc[UR8][R4.64], R7 ;  /* 0x0000000704007986 */ /* 0x0001e2000c101908 */
[----:B------:R-:W-:-:S04]  /*3790*/  IADD3 R0, P0, PT, R4, 0x4, RZ ;  /* 0x0000000404007810 */ /* 0x000fc80007f1e0ff */
[----:B------:R-:W-:Y:S01]  /*37a0*/  IADD3.X R9, PT, PT, RZ, R5, RZ, P0, !PT ;  /* 0x00000005ff097210 */ /* 0x000fe200007fe4ff */
[----:B------:R-:W-:Y:S08]  /*37b0*/  BRA.U UP0, `(.L_x_185) ;  /* 0xfffffffd00a47547 */ /* 0x000ff0000b83ffff */
[----:B------:R-:W-:Y:S05]  /*37c0*/  EXIT ;  /* 0x000000000000794d */ /* 0x000fea0003800000 */
        .weak           $__internal_3_$__cuda_sm3x_div_rn_noftz_f32_slowpath
        .type           $__internal_3_$__cuda_sm3x_div_rn_noftz_f32_slowpath,@function
        .size           $__internal_3_$__cuda_sm3x_div_rn_noftz_f32_slowpath,(.L_x_201 - $__internal_3_$__cuda_sm3x_div_rn_noftz_f32_slowpath)
$__internal_3_$__cuda_sm3x_div_rn_noftz_f32_slowpath:
[----:B------:R-:W-:Y:S01]  /*37d0*/  SHF.R.U32.HI R13, RZ, 0x17, R3 ;  /* 0x00000017ff0d7819 */ /* 0x000fe20000011603 */
[----:B------:R-:W-:Y:S01]  /*37e0*/  BSSY.RECONVERGENT B0, `(.L_x_186) ;  /* 0x0000063000007945 */ /* 0x000fe20003800200 */
[----:B------:R-:W-:Y:S02]  /*37f0*/  SHF.R.U32.HI R16, RZ, 0x17, R0 ;  /* 0x00000017ff107819 */ /* 0x000fe40000011600 */
[----:B------:R-:W-:Y:S02]  /*3800*/  LOP3.LUT R13, R13, 0xff, RZ, 0xc0, !PT ;  /* 0x000000ff0d0d7812 */ /* 0x000fe400078ec0ff */
[----:B------:R-:W-:Y:S02]  /*3810*/  LOP3.LUT R16, R16, 0xff, RZ, 0xc0, !PT ;  /* 0x000000ff10107812 */ /* 0x000fe400078ec0ff */
[----:B------:R-:W-:Y:S02]  /*3820*/  IADD3 R18, PT, PT, R13, -0x1, RZ ;  /* 0xffffffff0d127810 */ /* 0x000fe40007ffe0ff */
[----:B------:R-:W-:-:S02]  /*3830*/  IADD3 R17, PT, PT, R16, -0x1, RZ ;  /* 0xffffffff10117810 */ /* 0x000fc40007ffe0ff */
[----:B------:R-:W-:Y:S02]  /*3840*/  ISETP.GT.U32.AND P0, PT, R18, 0xfd, PT ;  /* 0x000000fd1200780c */ /* 0x000fe40003f04070 */
[----:B------:R-:W-:Y:S02]  /*3850*/  MOV R15, R3 ;  /* 0x00000003000f7202 */ /* 0x000fe40000000f00 */
        /* <DEDUP_REMOVED lines=22> */
[----:B------:R-:W-:Y:S01]  /*39c0*/  @!P0 FFMA R0, R0, 1.84467440737095516160e+19, RZ ;  /* 0x5f80000000008823 */ /* 0x000fe200000000ff */
[----:B------:R-:W-:Y:S01]  /*39d0*/  @!P0 MOV R14, 0xffffffc0 ;  /* 0xffffffc0000e8802 */ /* 0x000fe20000000f00 */
[----:B------:R-:W-:-:S03]  /*39e0*/  @!P1 FFMA R15, R3, 1.84467440737095516160e+19, RZ ;  /* 0x5f800000030f9823 */ /* 0x000fc600000000ff */
[----:B------:R-:W-:-:S07]  /*39f0*/  @!P1 IADD3 R14, PT, PT, R14, 0x40, RZ ;  /* 0x000000400e0e9810 */ /* 0x000fce0007ffe0ff */
.L_x_187:
[----:B------:R-:W-:Y:S01]  /*3a00*/  LEA R18, R13, 0xc0800000, 0x17 ;  /* 0xc08000000d127811 */ /* 0x000fe200078eb8ff */
[----:B------:R-:W-:Y:S01]  /*3a10*/  BSSY.RECONVERGENT B1, `(.L_x_192) ;  /* 0x0000036000017945 */ /* 0x000fe20003800200 */
[----:B------:R-:W-:Y:S02]  /*3a20*/  IADD3 R16, PT, PT, R16, -0x7f, RZ ;  /* 0xffffff8110107810 */ /* 0x000fe40007ffe0ff */
[----:B------:R-:W-:-:S03]  /*3a30*/  IADD3 R19, PT, PT, -R18, R15, RZ ;  /* 0x0000000f12137210 */ /* 0x000fc60007ffe1ff */
[C---:B------:R-:W-:Y:S01]  /*3a40*/  IMAD R0, R16.reuse, -0x800000, R0 ;  /* 0xff80000010007824 */ /* 0x040fe200078e0200 */
        /* <DEDUP_REMOVED lines=12> */
[----:B------:R-:W-:-:S04]  /*3b10*/  LOP3.LUT R13, R13, 0xff, RZ, 0xc0, !PT ;  /* 0x000000ff0d0d7812 */ /* 0x000fc800078ec0ff */
[----:B------:R-:W-:-:S04]  /*3b20*/  IADD3 R13, PT, PT, R13, R19, RZ ;  /* 0x000000130d0d7210 */ /* 0x000fc80007ffe0ff */
        /* <DEDUP_REMOVED lines=16> */
[----:B------:R-:W-:Y:S02]  /*3c30*/  IADD3 R17, PT, PT, R13, 0x20, RZ ;  /* 0x000000200d117810 */ /* 0x000fe40007ffe0ff */
[----:B------:R-:W-:-:S02]  /*3c40*/  LOP3.LUT R16, R16, 0x800000, RZ, 0xfc, !PT ;  /* 0x0080000010107812 */ /* 0x000fc400078efcff */
[----:B------:R-:W-:Y:S02]  /*3c50*/  IADD3 R13, PT, PT, -R13, RZ, RZ ;  /* 0x000000ff0d0d7210 */ /* 0x000fe40007ffe1ff */
[----:B------:R-:W-:Y:S02]  /*3c60*/  SHF.L.U32 R17, R16, R17, RZ ;  /* 0x0000001110117219 */ /* 0x000fe400000006ff */
[----:B------:R-:W-:Y:S02]  /*3c70*/  FSETP.NEU.FTZ.AND P0, PT, R14, R15, PT ;  /* 0x0000000f0e00720b */ /* 0x000fe40003f1d000 */
[----:B------:R-:W-:Y:S02]  /*3c80*/  SEL R13, R13, RZ, P3 ;  /* 0x000000ff0d0d7207 */ /* 0x000fe40001800000 */
[----:B------:R-:W-:Y:S02]  /*3c90*/  ISETP.NE.AND P1, PT, R17, RZ, P1 ;  /* 0x000000ff1100720c */ /* 0x000fe40000f25270 */
[----:B------:R-:W-:-:S02]  /*3ca0*/  SHF.R.U32.HI R13, RZ, R13, R16 ;  /* 0x0000000dff0d7219 */ /* 0x000fc40000011610 */
[----:B------:R-:W-:Y:S02]  /*3cb0*/  PLOP3.LUT P0, PT, P0, P1, PT, 0xf8, 0x8f ;  /* 0x00000000008f781c */ /* 0x000fe40000703f70 */
[----:B------:R-:W-:Y:S02]  /*3cc0*/  SHF.R.U32.HI R15, RZ, 0x1, R13 ;  /* 0x00000001ff0f7819 */ /* 0x000fe4000001160d */
[----:B------:R-:W-:-:S04]  /*3cd0*/  SEL R14, RZ, 0x1, !P0 ;  /* 0x00000001ff0e7807 */ /* 0x000fc80004000000 */
[----:B------:R-:W-:-:S04]  /*3ce0*/  LOP3.LUT R14, R14, 0x1, R15, 0xf8, !PT ;  /* 0x000000010e0e7812 */ /* 0x000fc800078ef80f */
[----:B------:R-:W-:-:S04]  /*3cf0*/  LOP3.LUT R14, R14, R13, RZ, 0xc0, !PT ;  /* 0x0000000d0e0e7212 */ /* 0x000fc800078ec0ff */
[----:B------:R-:W-:-:S04]  /*3d00*/  IADD3 R15, PT, PT, R15, R14, RZ ;  /* 0x0000000e0f0f7210 */ /* 0x000fc80007ffe0ff */
[----:B------:R-:W-:Y:S01]  /*3d10*/  LOP3.LUT R0, R15, R0, RZ, 0xfc, !PT ;  /* 0x000000000f007212 */ /* 0x000fe200078efcff */
[----:B------:R-:W-:Y:S06]  /*3d20*/  BRA `(.L_x_195) ;  /* 0x0000000000107947 */ /* 0x000fec0003800000 */
.L_x_194:
[----:B------:R-:W-:-:S04]  /*3d30*/  LOP3.LUT R0, R0, 0x80000000, RZ, 0xc0, !PT ;  /* 0x8000000000007812 */ /* 0x000fc800078ec0ff */
[----:B------:R-:W-:Y:S01]  /*3d40*/  LOP3.LUT R0, R0, 0x7f800000, RZ, 0xfc, !PT ;  /* 0x7f80000000007812 */ /* 0x000fe200078efcff */
[----:B------:R-:W-:Y:S06]  /*3d50*/  BRA `(.L_x_195) ;  /* 0x0000000000047947 */ /* 0x000fec0003800000 */
.L_x_193:
[----:B------:R-:W-:-:S07]  /*3d60*/  LEA R0, R19, R0, 0x17 ;  /* 0x0000000013007211 */ /* 0x000fce00078eb8ff */
.L_x_195:
[----:B------:R-:W-:Y:S05]  /*3d70*/  BSYNC.RECONVERGENT B1 ;  /* 0x0000000000017941 */ /* 0x000fea0003800200 */
.L_x_192:
[----:B------:R-:W-:Y:S05]  /*3d80*/  BRA `(.L_x_196) ;  /* 0x0000000000207947 */ /* 0x000fea0003800000 */
.L_x_191:
[----:B------:R-:W-:-:S04]  /*3d90*/  LOP3.LUT R0, R15, 0x80000000, R0, 0x48, !PT ;  /* 0x800000000f007812 */ /* 0x000fc800078e4800 */
[----:B------:R-:W-:Y:S01]  /*3da0*/  LOP3.LUT R0, R0, 0x7f800000, RZ, 0xfc, !PT ;  /* 0x7f80000000007812 */ /* 0x000fe200078efcff */
[----:B------:R-:W-:Y:S06]  /*3db0*/  BRA `(.L_x_196) ;  /* 0x0000000000147947 */ /* 0x000fec0003800000 */
.L_x_190:
[----:B------:R-:W-:Y:S01]  /*3dc0*/  LOP3.LUT R0, R15, 0x80000000, R0, 0x48, !PT ;  /* 0x800000000f007812 */ /* 0x000fe200078e4800 */
[----:B------:R-:W-:Y:S06]  /*3dd0*/  BRA `(.L_x_196) ;  /* 0x00000000000c7947 */ /* 0x000fec0003800000 */
.L_x_189:
[----:B------:R-:W0:Y:S01]  /*3de0*/  MUFU.RSQ R0, -QNAN ;  /* 0xffc0000000007908 */ /* 0x000e220000001400 */
[----:B------:R-:W-:Y:S05]  /*3df0*/  BRA `(.L_x_196) ;  /* 0x0000000000047947 */ /* 0x000fea0003800000 */
.L_x_188:
[----:B------:R-:W-:-:S07]  /*3e00*/  FADD.FTZ R0, R0, R3 ;  /* 0x0000000300007221 */ /* 0x000fce0000010000 */
.L_x_196:
[----:B------:R-:W-:Y:S05]  /*3e10*/  BSYNC.RECONVERGENT B0 ;  /* 0x0000000000007941 */ /* 0x000fea0003800200 */
.L_x_186:
[----:B------:R-:W-:Y:S01]  /*3e20*/  HFMA2 R13, -RZ, RZ, 0, 0 ;  /* 0x00000000ff0d7431 */ /* 0x000fe200000001ff */
[----:B0-----:R-:W-:-:S03]  /*3e30*/  MOV R15, R0 ;  /* 0x00000000000f7202 */ /* 0x001fc60000000f00 */
[----:B------:R-:W-:Y:S05]  /*3e40*/  RET.REL.NODEC R12 `(_Z23softmax_forward_kernel1PfPKfii) ;  /* 0xffffffc00c6c7950 */ /* 0x000fea0003c3ffff */
.L_x_197:
        /* <DEDUP_REMOVED lines=11> */
.L_x_201:


//--------------------- .nv.shared._Z23softmax_forward_kernel4PfPKfii --------------------------
	.section	.nv.shared._Z23softmax_forward_kernel4PfPKfii,"aw",@nobits
	.sectionflags	@""
	.align	16
	.zero		1024


//--------------------- .nv.shared.reserved.0     --------------------------
	.section	.nv.shared.reserved.0,"aw",@nobits
	.weak		__nv_reservedSMEM_offset_0_alias
	.size		__nv_reservedSMEM_offset_0_alias, 0, 64
	.other		__nv_reservedSMEM_offset_0_alias,@"STO_CUDA_RESERVED_SHARED STV_DEFAULT"
__nv_reservedSMEM_offset_0_alias:
	.zero		0
	.zero		64


//--------------------- .nv.shared._Z23softmax_forward_kernel3PfPKfii --------------------------
	.section	.nv.shared._Z23softmax_forward_kernel3PfPKfii,"aw",@nobits
	.sectionflags	@""
	.align	16
	.zero		1024


//--------------------- .nv.shared._Z23softmax_forward_kernel2PfPKfii --------------------------
	.section	.nv.shared._Z23softmax_forward_kernel2PfPKfii,"aw",@nobits
	.sectionflags	@""
	.align	16
	.zero		1024


//--------------------- .nv.shared._Z23softmax_forward_kernel1PfPKfii --------------------------
	.section	.nv.shared._Z23softmax_forward_kernel1PfPKfii,"aw",@nobits
	.sectionflags	@""
	.align	16
	.zero		1024


//--------------------- .nv.constant0._Z23softmax_forward_kernel4PfPKfii --------------------------
	.section	.nv.constant0._Z23softmax_forward_kernel4PfPKfii,"a",@progbits
	.sectionflags	@""
	.align	4
.nv.constant0._Z23softmax_forward_kernel4PfPKfii:
	.zero		920


//--------------------- .nv.constant0._Z23softmax_forward_kernel3PfPKfii --------------------------
	.section	.nv.constant0._Z23softmax_forward_kernel3PfPKfii,"a",@progbits
	.sectionflags	@""
	.align	4
.nv.constant0._Z23softmax_forward_kernel3PfPKfii:
	.zero		920


//--------------------- .nv.constant0._Z23softmax_forward_kernel2PfPKfii --------------------------
	.section	.nv.constant0._Z23softmax_forward_kernel2PfPKfii,"a",@progbits
	.sectionflags	@""
	.align	4
.nv.constant0._Z23softmax_forward_kernel2PfPKfii:
	.zero		920


//--------------------- .nv.constant0._Z23softmax_forward_kernel1PfPKfii --------------------------
	.section	.nv.constant0._Z23softmax_forward_kernel1PfPKfii,"a",@progbits
	.sectionflags	@""
	.align	4
.nv.constant0._Z23softmax_forward_kernel1PfPKfii:
	.zero		920


//--------------------- SYMBOLS --------------------------

	.type		.nv.reservedSmem.offset0,@object
	.size		.nv.reservedSmem.offset0,0x4
	.type		.nv.reservedSmem.cap,@object
	.size		.nv.reservedSmem.cap,0x4
